	.target	sm_100a

	.elftype	@"ET_EXEC"


//--------------------- .note.nv.tkinfo           --------------------------
	.section	.note.nv.tkinfo,"",@"SHT_NOTE"
	.sectionflags	@"SHF_NOTE_NV_TKINFO"
	.tkinfo
        /*0018*/ 	.word	0x00000002
        /*0030*/ 	.string	""
        /*0030*/ 	.string	"ptxas"
        /*0030*/ 	.string	"Cuda compilation tools, release 13.0, V13.0.88"
        /*0030*/ 	.string	"Build cuda_13.0.r13.0/compiler.36424714_0"
        /*0030*/ 	.string	"-arch sm_100a -m 64 "



//--------------------- .note.nv.cuinfo           --------------------------
	.section	.note.nv.cuinfo,"",@"SHT_NOTE"
	.sectionflags	@"SHF_NOTE_NV_CUINFO"
        /*0018*/ 	.short	0x0002
        /*001a*/ 	.short	0x0064
        /*001c*/ 	.short	0x0082
	.zero		2


//--------------------- .nv.info                  --------------------------
	.section	.nv.info,"",@"SHT_CUDA_INFO"
	.align	4


	//----- nvinfo : EIATTR_REGCOUNT
	.align		4
        /*0000*/ 	.byte	0x04, 0x2f
        /*0002*/ 	.short	(.L_20 - .L_19)
	.align		4
.L_19:
        /*0004*/ 	.word	index@(_ZN7cutlass13device_kernelINS_4gemm6kernel13GemmUniversalIN4cute5tupleIJiiiiEEENS1_10collective13CollectiveMmaINS1_35MainloopSm100TmaUmmaWarpSpecializedILi5ELi2ELi2ENS5_IJNS4_1CILi2EEENSA_ILi1EEESC_EEEEENS5_IJNSA_ILi256EEESF_NSA_ILi128EEEEEEaNS5_IJlSC_lEEEaSI_NS4_8TiledMMAINS4_8MMA_AtomIJNS4_21SM100_MMA_S8_2x1SM_SSIaaiLi256ELi256ELNS4_4UMMA5MajorE0ELSN_0ELNSM_8SaturateE0EEEEEENS4_6LayoutINS5_IJSC_SC_SC_EEENS5_IJNSA_ILi0EEEST_ST_EEEEENS5_IJNS4_10UnderscoreESW_SW_EEEEENS4_18SM100_TMA_2SM_LOADENS4_14ComposedLayoutINS4_7SwizzleILi3ELi4ELi3EEENS4_18smem_ptr_flag_bitsILi8EEENSR_INS5_IJNSA_ILi8EEESG_EEENS5_IJSG_SC_EEEEEEEvNS4_8identityESZ_S19_vS1A_EENS_8epilogue10collective18CollectiveEpilogueINS1C_23Sm100TmaWarpSpecializedILi4ELi2ELi64ELb0ELb0EEEJNS5_IJSG_SF_SG_EEENS5_IJNSR_ISG_SC_EENSR_INSA_ILi64EEESC_EEEEEaSI_aSI_NS1C_6fusion15FusionCallbacksIS1G_NS1M_17LinearCombinationIaiaiLNS_15FloatRoundStyleE2EEES1H_S1L_JEEENS4_5SM1004TMEM4LOAD26SM100_TMEM_LOAD_32dp32b64xENS4_13SM90_TMA_LOADENS10_INS11_ILi2ELi4ELi3EEES14_NSR_INS5_IJS15_S1J_EEENS5_IJS1J_SC_EEEEEEENS4_39AutoVectorizingCopyWithAssumedAlignmentILi128EEENS4_14SM90_TMA_STOREES21_S23_S23_EEEvvEEEEvNT_6ParamsE)
        /*0008*/ 	.word	0x000000b2


	//----- nvinfo : EIATTR_FRAME_SIZE
	.align		4
.L_20:
        /*000c*/ 	.byte	0x04, 0x11
        /*000e*/ 	.short	(.L_22 - .L_21)
	.align		4
.L_21:
        /*0010*/ 	.word	index@($__internal_2_$__cuda_sm10x_tcgen05_guardrail_trap_unallocated_columns_being_dealloced)
        /*0014*/ 	.word	0x00000000


	//----- nvinfo : EIATTR_FRAME_SIZE
	.align		4
.L_22:
        /*0018*/ 	.byte	0x04, 0x11
        /*001a*/ 	.short	(.L_24 - .L_23)
	.align		4
.L_23:
        /*001c*/ 	.word	index@($__internal_1_$__cuda_sm10x_tcgen05_guardrail_trap_phase_invalid_during_alloc)
        /*0020*/ 	.word	0x00000000


	//----- nvinfo : EIATTR_FRAME_SIZE
	.align		4
.L_24:
        /*0024*/ 	.byte	0x04, 0x11
        /*0026*/ 	.short	(.L_26 - .L_25)
	.align		4
.L_25:
        /*0028*/ 	.word	index@($__internal_0_$__cuda_sm10x_tcgen05_guardrail_trap_col_being_dealloced_not_returned_by_alloc)
        /*002c*/ 	.word	0x00000000


	//----- nvinfo : EIATTR_FRAME_SIZE
	.align		4
.L_26:
        /*0030*/ 	.byte	0x04, 0x11
        /*0032*/ 	.short	(.L_28 - .L_27)
	.align		4
.L_27:
        /*0034*/ 	.word	index@(_ZN7cutlass13device_kernelINS_4gemm6kernel13GemmUniversalIN4cute5tupleIJiiiiEEENS1_10collective13CollectiveMmaINS1_35MainloopSm100TmaUmmaWarpSpecializedILi5ELi2ELi2ENS5_IJNS4_1CILi2EEENSA_ILi1EEESC_EEEEENS5_IJNSA_ILi256EEESF_NSA_ILi128EEEEEEaNS5_IJlSC_lEEEaSI_NS4_8TiledMMAINS4_8MMA_AtomIJNS4_21SM100_MMA_S8_2x1SM_SSIaaiLi256ELi256ELNS4_4UMMA5MajorE0ELSN_0ELNSM_8SaturateE0EEEEEENS4_6LayoutINS5_IJSC_SC_SC_EEENS5_IJNSA_ILi0EEEST_ST_EEEEENS5_IJNS4_10UnderscoreESW_SW_EEEEENS4_18SM100_TMA_2SM_LOADENS4_14ComposedLayoutINS4_7SwizzleILi3ELi4ELi3EEENS4_18smem_ptr_flag_bitsILi8EEENSR_INS5_IJNSA_ILi8EEESG_EEENS5_IJSG_SC_EEEEEEEvNS4_8identityESZ_S19_vS1A_EENS_8epilogue10collective18CollectiveEpilogueINS1C_23Sm100TmaWarpSpecializedILi4ELi2ELi64ELb0ELb0EEEJNS5_IJSG_SF_SG_EEENS5_IJNSR_ISG_SC_EENSR_INSA_ILi64EEESC_EEEEEaSI_aSI_NS1C_6fusion15FusionCallbacksIS1G_NS1M_17LinearCombinationIaiaiLNS_15FloatRoundStyleE2EEES1H_S1L_JEEENS4_5SM1004TMEM4LOAD26SM100_TMEM_LOAD_32dp32b64xENS4_13SM90_TMA_LOADENS10_INS11_ILi2ELi4ELi3EEES14_NSR_INS5_IJS15_S1J_EEENS5_IJS1J_SC_EEEEEEENS4_39AutoVectorizingCopyWithAssumedAlignmentILi128EEENS4_14SM90_TMA_STOREES21_S23_S23_EEEvvEEEEvNT_6ParamsE)
        /*0038*/ 	.word	0x00000000


	//----- nvinfo : EIATTR_MIN_STACK_SIZE
	.align		4
.L_28:
        /*003c*/ 	.byte	0x04, 0x12
        /*003e*/ 	.short	(.L_30 - .L_29)
	.align		4
.L_29:
        /*0040*/ 	.word	index@(_ZN7cutlass13device_kernelINS_4gemm6kernel13GemmUniversalIN4cute5tupleIJiiiiEEENS1_10collective13CollectiveMmaINS1_35MainloopSm100TmaUmmaWarpSpecializedILi5ELi2ELi2ENS5_IJNS4_1CILi2EEENSA_ILi1EEESC_EEEEENS5_IJNSA_ILi256EEESF_NSA_ILi128EEEEEEaNS5_IJlSC_lEEEaSI_NS4_8TiledMMAINS4_8MMA_AtomIJNS4_21SM100_MMA_S8_2x1SM_SSIaaiLi256ELi256ELNS4_4UMMA5MajorE0ELSN_0ELNSM_8SaturateE0EEEEEENS4_6LayoutINS5_IJSC_SC_SC_EEENS5_IJNSA_ILi0EEEST_ST_EEEEENS5_IJNS4_10UnderscoreESW_SW_EEEEENS4_18SM100_TMA_2SM_LOADENS4_14ComposedLayoutINS4_7SwizzleILi3ELi4ELi3EEENS4_18smem_ptr_flag_bitsILi8EEENSR_INS5_IJNSA_ILi8EEESG_EEENS5_IJSG_SC_EEEEEEEvNS4_8identityESZ_S19_vS1A_EENS_8epilogue10collective18CollectiveEpilogueINS1C_23Sm100TmaWarpSpecializedILi4ELi2ELi64ELb0ELb0EEEJNS5_IJSG_SF_SG_EEENS5_IJNSR_ISG_SC_EENSR_INSA_ILi64EEESC_EEEEEaSI_aSI_NS1C_6fusion15FusionCallbacksIS1G_NS1M_17LinearCombinationIaiaiLNS_15FloatRoundStyleE2EEES1H_S1L_JEEENS4_5SM1004TMEM4LOAD26SM100_TMEM_LOAD_32dp32b64xENS4_13SM90_TMA_LOADENS10_INS11_ILi2ELi4ELi3EEES14_NSR_INS5_IJS15_S1J_EEENS5_IJS1J_SC_EEEEEEENS4_39AutoVectorizingCopyWithAssumedAlignmentILi128EEENS4_14SM90_TMA_STOREES21_S23_S23_EEEvvEEEEvNT_6ParamsE)
        /*0044*/ 	.word	0x00000000
.L_30:


//--------------------- .nv.compat                --------------------------
	.section	.nv.compat,"",@"SHT_CUDA_COMPAT_INFO"
	.align	4
        /*0000*/ 	.byte	0x02, 0x09, 0x01, 0x00, 0x02, 0x02, 0x03, 0x00, 0x02, 0x05, 0x06, 0x00, 0x03, 0x07, 0x01, 0x01
        /*0010*/ 	.byte	0x02, 0x03, 0x01, 0x00, 0x02, 0x06, 0x01, 0x00, 0x04, 0x0b, 0x08, 0x00, 0x01, 0x00, 0x00, 0x00
        /*0020*/ 	.byte	0x00, 0x00, 0x00, 0x00


//--------------------- .nv.info._ZN7cutlass13device_kernelINS_4gemm6kernel13GemmUniversalIN4cute5tupleIJiiiiEEENS1_10collective13CollectiveMmaINS1_35MainloopSm100TmaUmmaWarpSpecializedILi5ELi2ELi2ENS5_IJNS4_1CILi2EEENSA_ILi1EEESC_EEEEENS5_IJNSA_ILi256EEESF_NSA_ILi128EEEEEEaNS5_IJlSC_lEEEaSI_NS4_8TiledMMAINS4_8MMA_AtomIJNS4_21SM100_MMA_S8_2x1SM_SSIaaiLi256ELi256ELNS4_4UMMA5MajorE0ELSN_0ELNSM_8SaturateE0EEEEEENS4_6LayoutINS5_IJSC_SC_SC_EEENS5_IJNSA_ILi0EEEST_ST_EEEEENS5_IJNS4_10UnderscoreESW_SW_EEEEENS4_18SM100_TMA_2SM_LOADENS4_14ComposedLayoutINS4_7SwizzleILi3ELi4ELi3EEENS4_18smem_ptr_flag_bitsILi8EEENSR_INS5_IJNSA_ILi8EEESG_EEENS5_IJSG_SC_EEEEEEEvNS4_8identityESZ_S19_vS1A_EENS_8epilogue10collective18CollectiveEpilogueINS1C_23Sm100TmaWarpSpecializedILi4ELi2ELi64ELb0ELb0EEEJNS5_IJSG_SF_SG_EEENS5_IJNSR_ISG_SC_EENSR_INSA_ILi64EEESC_EEEEEaSI_aSI_NS1C_6fusion15FusionCallbacksIS1G_NS1M_17LinearCombinationIaiaiLNS_15FloatRoundStyleE2EEES1H_S1L_JEEENS4_5SM1004TMEM4LOAD26SM100_TMEM_LOAD_32dp32b64xENS4_13SM90_TMA_LOADENS10_INS11_ILi2ELi4ELi3EEES14_NSR_INS5_IJS15_S1J_EEENS5_IJS1J_SC_EEEEEEENS4_39AutoVectorizingCopyWithAssumedAlignmentILi128EEENS4_14SM90_TMA_STOREES21_S23_S23_EEEvvEEEEvNT_6ParamsE --------------------------
	.section	.nv.info._ZN7cutlass13device_kernelINS_4gemm6kernel13GemmUniversalIN4cute5tupleIJiiiiEEENS1_10collective13CollectiveMmaINS1_35MainloopSm100TmaUmmaWarpSpecializedILi5ELi2ELi2ENS5_IJNS4_1CILi2EEENSA_ILi1EEESC_EEEEENS5_IJNSA_ILi256EEESF_NSA_ILi128EEEEEEaNS5_IJlSC_lEEEaSI_NS4_8TiledMMAINS4_8MMA_AtomIJNS4_21SM100_MMA_S8_2x1SM_SSIaaiLi256ELi256ELNS4_4UMMA5MajorE0ELSN_0ELNSM_8SaturateE0EEEEEENS4_6LayoutINS5_IJSC_SC_SC_EEENS5_IJNSA_ILi0EEEST_ST_EEEEENS5_IJNS4_10UnderscoreESW_SW_EEEEENS4_18SM100_TMA_2SM_LOADENS4_14ComposedLayoutINS4_7SwizzleILi3ELi4ELi3EEENS4_18smem_ptr_flag_bitsILi8EEENSR_INS5_IJNSA_ILi8EEESG_EEENS5_IJSG_SC_EEEEEEEvNS4_8identityESZ_S19_vS1A_EENS_8epilogue10collective18CollectiveEpilogueINS1C_23Sm100TmaWarpSpecializedILi4ELi2ELi64ELb0ELb0EEEJNS5_IJSG_SF_SG_EEENS5_IJNSR_ISG_SC_EENSR_INSA_ILi64EEESC_EEEEEaSI_aSI_NS1C_6fusion15FusionCallbacksIS1G_NS1M_17LinearCombinationIaiaiLNS_15FloatRoundStyleE2EEES1H_S1L_JEEENS4_5SM1004TMEM4LOAD26SM100_TMEM_LOAD_32dp32b64xENS4_13SM90_TMA_LOADENS10_INS11_ILi2ELi4ELi3EEES14_NSR_INS5_IJS15_S1J_EEENS5_IJS1J_SC_EEEEEEENS4_39AutoVectorizingCopyWithAssumedAlignmentILi128EEENS4_14SM90_TMA_STOREES21_S23_S23_EEEvvEEEEvNT_6ParamsE,"",@"SHT_CUDA_INFO"
	.sectionflags	@""
	.align	4


	//----- nvinfo : EIATTR_CUDA_API_VERSION
	.align		4
        /*0000*/ 	.byte	0x04, 0x37
        /*0002*/ 	.short	(.L_32 - .L_31)
.L_31:
        /*0004*/ 	.word	0x00000082


	//----- nvinfo : EIATTR_KPARAM_INFO
	.align		4
.L_32:
        /*0008*/ 	.byte	0x04, 0x17
        /*000a*/ 	.short	(.L_34 - .L_33)
.L_33:
        /*000c*/ 	.word	0x00000000
        /*0010*/ 	.short	0x0000
        /*0012*/ 	.short	0x0000
        /*0014*/ 	.byte	0x00, 0xf0, 0x01, 0x20


	//----- nvinfo : EIATTR_AT_ENTRY_FRAGMENTS
	.align		4
.L_34:
        /*0018*/ 	.byte	0x04, 0x4f
        /*001a*/ 	.short	(.L_36 - .L_35)


	//   ....[0]....
.L_35:
        /*001c*/ 	.word	0x00000007


	//----- nvinfo : EIATTR_RESERVED_SMEM_USED
	.align		4
.L_36:
        /*0020*/ 	.byte	0x01, 0x41
	.zero		2


	//----- nvinfo : EIATTR_SPARSE_MMA_MASK
	.align		4
        /*0024*/ 	.byte	0x03, 0x50
        /*0026*/ 	.short	0x0000


	//----- nvinfo : EIATTR_TCGEN05_2CTA_USED
	.align		4
        /*0028*/ 	.byte	0x01, 0x52
	.zero		2


	//----- nvinfo : EIATTR_MAXREG_COUNT
	.align		4
        /*002c*/ 	.byte	0x03, 0x1b
        /*002e*/ 	.short	0x00ff


	//----- nvinfo : EIATTR_NUM_BARRIERS
	.align		4
        /*0030*/ 	.byte	0x02, 0x4c
        /*0032*/ 	.byte	0x07
	.zero		1


	//----- nvinfo : EIATTR_EXTERNS
	.align		4
        /*0034*/ 	.byte	0x04, 0x0f
        /*0036*/ 	.short	(.L_38 - .L_37)


	//   ....[0]....
	.align		4
.L_37:
        /*0038*/ 	.word	index@(__assertfail)


	//----- nvinfo : EIATTR_MERCURY_ISA_VERSION
	.align		4
.L_38:
        /*003c*/ 	.byte	0x03, 0x5f
        /*003e*/ 	.short	0x0101


	//----- nvinfo : EIATTR_INT_WARP_WIDE_INSTR_OFFSETS
	.align		4
        /*0040*/ 	.byte	0x04, 0x31
        /*0042*/ 	.short	(.L_40 - .L_39)


	//   ....[0]....
.L_39:
        /*0044*/ 	.word	0x00000cf0


	//   ....[1]....
        /*0048*/ 	.word	0x00000d90


	//   ....[2]....
        /*004c*/ 	.word	0x000020c0


	//   ....[3]....
        /*0050*/ 	.word	0x00003f10


	//   ....[4]....
        /*0054*/ 	.word	0x00003f30


	//   ....[5]....
        /*0058*/ 	.word	0x00003f60


	//   ....[6]....
        /*005c*/ 	.word	0x000048a0


	//   ....[7]....
        /*0060*/ 	.word	0x00004910


	//   ....[8]....
        /*0064*/ 	.word	0x000049f0


	//   ....[9]....
        /*0068*/ 	.word	0x00004a70


	//   ....[10]....
        /*006c*/ 	.word	0x00004b80


	//   ....[11]....
        /*0070*/ 	.word	0x00004c10


	//   ....[12]....
        /*0074*/ 	.word	0x00004df0


	//   ....[13]....
        /*0078*/ 	.word	0x00004f50


	//----- nvinfo : EIATTR_COOP_GROUP_MASK_REGIDS
	.align		4
.L_40:
        /*007c*/ 	.byte	0x04, 0x29
        /*007e*/ 	.short	(.L_42 - .L_41)


	//   ....[0]....
.L_41:
        /*0080*/ 	.word	0xffffffff


	//   ....[1]....
        /*0084*/ 	.word	0xffffffff


	//   ....[2]....
        /*0088*/ 	.word	0xffffffff


	//   ....[3]....
        /*008c*/ 	.word	0xffffffff


	//   ....[4]....
        /*0090*/ 	.word	0xffffffff


	//   ....[5]....
        /*0094*/ 	.word	0xffffffff


	//   ....[6]....
        /*0098*/ 	.word	0xffffffff


	//   ....[7]....
        /*009c*/ 	.word	0xffffffff


	//   ....[8]....
        /*00a0*/ 	.word	0xffffffff


	//   ....[9]....
        /*00a4*/ 	.word	0xffffffff


	//   ....[10]....
        /*00a8*/ 	.word	0xffffffff


	//   ....[11]....
        /*00ac*/ 	.word	0xffffffff


	//   ....[12]....
        /*00b0*/ 	.word	0xffffffff


	//   ....[13]....
        /*00b4*/ 	.word	0xffffffff


	//----- nvinfo : EIATTR_COOP_GROUP_INSTR_OFFSETS
	.align		4
.L_42:
        /*00b8*/ 	.byte	0x04, 0x28
        /*00ba*/ 	.short	(.L_44 - .L_43)


	//   ....[0]....
.L_43:
        /*00bc*/ 	.word	0x000000c0


	//   ....[1]....
        /*00c0*/ 	.word	0x00000500


	//   ....[2]....
        /*00c4*/ 	.word	0x000006a0


	//   ....[3]....
        /*00c8*/ 	.word	0x00000830


	//   ....[4]....
        /*00cc*/ 	.word	0x00000920


	//   ....[5]....
        /*00d0*/ 	.word	0x00000a80


	//   ....[6]....
        /*00d4*/ 	.word	0x00000bd0


	//   ....[7]....
        /*00d8*/ 	.word	0x00000e10


	//   ....[8]....
        /*00dc*/ 	.word	0x00001fa0


	//   ....[9]....
        /*00e0*/ 	.word	0x00002e10


	//   ....[10]....
        /*00e4*/ 	.word	0x000032e0


	//   ....[11]....
        /*00e8*/ 	.word	0x00003310


	//   ....[12]....
        /*00ec*/ 	.word	0x00003e10


	//   ....[13]....
        /*00f0*/ 	.word	0x00004020


	//----- nvinfo : EIATTR_VRC_CTA_INIT_COUNT
	.align		4
.L_44:
        /*00f4*/ 	.byte	0x02, 0x4a
        /*00f6*/ 	.byte	0x80
	.zero		1


	//----- nvinfo : EIATTR_SYSCALL_OFFSETS
	.align		4
        /*00f8*/ 	.byte	0x04, 0x46
        /*00fa*/ 	.short	(.L_46 - .L_45)


	//   ....[0]....
.L_45:
        /*00fc*/ 	.word	0x000059d0


	//   ....[1]....
        /*0100*/ 	.word	0x00005b10


	//   ....[2]....
        /*0104*/ 	.word	0x00006370


	//   ....[3]....
        /*0108*/ 	.word	0x00007970


	//   ....[4]....
        /*010c*/ 	.word	0x00008f10


	//   ....[5]....
        /*0110*/ 	.word	0x0000a4e0


	//----- nvinfo : EIATTR_MBARRIER_INSTR_OFFSETS
	.align		4
.L_46:
        /*0114*/ 	.byte	0x04, 0x39
        /*0116*/ 	.short	(.L_48 - .L_47)


	//   ....[0]....
.L_47:
        /*0118*/ 	.word	0x000005f0
        /*011c*/ 	.word	0x000000ff
        /*0120*/ 	.word	0x00000000
        /*0124*/ 	.short	0x0100
        /*0126*/ 	.byte	0x08
	.zero		1


	//   ....[1]....
        /*0128*/ 	.word	0x00000600
        /*012c*/ 	.word	0x000000ff
        /*0130*/ 	.word	0x00000028
        /*0134*/ 	.short	0x0100
        /*0136*/ 	.byte	0x08
	.zero		1


	//   ....[2]....
        /*0138*/ 	.word	0x00000610
        /*013c*/ 	.word	0x000000ff
        /*0140*/ 	.word	0x00000008
        /*0144*/ 	.short	0x0100
        /*0146*/ 	.byte	0x08
	.zero		1


	//   ....[3]....
        /*0148*/ 	.word	0x00000620
        /*014c*/ 	.word	0x000000ff
        /*0150*/ 	.word	0x00000030
        /*0154*/ 	.short	0x0100
        /*0156*/ 	.byte	0x08
	.zero		1


	//   ....[4]....
        /*0158*/ 	.word	0x00000630
        /*015c*/ 	.word	0x000000ff
        /*0160*/ 	.word	0x00000010
        /*0164*/ 	.short	0x0100
        /*0166*/ 	.byte	0x08
	.zero		1


	//   ....[5]....
        /*0168*/ 	.word	0x00000640
        /*016c*/ 	.word	0x000000ff
        /*0170*/ 	.word	0x00000038
        /*0174*/ 	.short	0x0100
        /*0176*/ 	.byte	0x08
	.zero		1


	//   ....[6]....
        /*0178*/ 	.word	0x00000650
        /*017c*/ 	.word	0x000000ff
        /*0180*/ 	.word	0x00000018
        /*0184*/ 	.short	0x0100
        /*0186*/ 	.byte	0x08
	.zero		1


	//   ....[7]....
        /*0188*/ 	.word	0x00000660
        /*018c*/ 	.word	0x000000ff
        /*0190*/ 	.word	0x00000040
        /*0194*/ 	.short	0x0100
        /*0196*/ 	.byte	0x08
	.zero		1


	//   ....[8]....
        /*0198*/ 	.word	0x00000670
        /*019c*/ 	.word	0x000000ff
        /*01a0*/ 	.word	0x00000020
        /*01a4*/ 	.short	0x0100
        /*01a6*/ 	.byte	0x08
	.zero		1


	//   ....[9]....
        /*01a8*/ 	.word	0x00000680
        /*01ac*/ 	.word	0x000000ff
        /*01b0*/ 	.word	0x00000048
        /*01b4*/ 	.short	0x0100
        /*01b6*/ 	.byte	0x08
	.zero		1


	//   ....[10]....
        /*01b8*/ 	.word	0x000007a0
        /*01bc*/ 	.word	0x000000ff
        /*01c0*/ 	.word	0x00000050
        /*01c4*/ 	.short	0x0100
        /*01c6*/ 	.byte	0x09
	.zero		1


	//   ....[11]....
        /*01c8*/ 	.word	0x000007b0
        /*01cc*/ 	.word	0x000000ff
        /*01d0*/ 	.word	0x00000070
        /*01d4*/ 	.short	0x0100
        /*01d6*/ 	.byte	0x09
	.zero		1


	//   ....[12]....
        /*01d8*/ 	.word	0x000007c0
        /*01dc*/ 	.word	0x000000ff
        /*01e0*/ 	.word	0x00000058
        /*01e4*/ 	.short	0x0100
        /*01e6*/ 	.byte	0x09
	.zero		1


	//   ....[13]....
        /*01e8*/ 	.word	0x000007d0
        /*01ec*/ 	.word	0x000000ff
        /*01f0*/ 	.word	0x00000078
        /*01f4*/ 	.short	0x0100
        /*01f6*/ 	.byte	0x09
	.zero		1


	//   ....[14]....
        /*01f8*/ 	.word	0x000007e0
        /*01fc*/ 	.word	0x000000ff
        /*0200*/ 	.word	0x00000060
        /*0204*/ 	.short	0x0100
        /*0206*/ 	.byte	0x09
	.zero		1


	//   ....[15]....
        /*0208*/ 	.word	0x000007f0
        /*020c*/ 	.word	0x000000ff
        /*0210*/ 	.word	0x00000080
        /*0214*/ 	.short	0x0100
        /*0216*/ 	.byte	0x09
	.zero		1


	//   ....[16]....
        /*0218*/ 	.word	0x00000800
        /*021c*/ 	.word	0x000000ff
        /*0220*/ 	.word	0x00000068
        /*0224*/ 	.short	0x0100
        /*0226*/ 	.byte	0x09
	.zero		1


	//   ....[17]....
        /*0228*/ 	.word	0x00000810
        /*022c*/ 	.word	0x000000ff
        /*0230*/ 	.word	0x00000088
        /*0234*/ 	.short	0x0100
        /*0236*/ 	.byte	0x09
	.zero		1


	//   ....[18]....
        /*0238*/ 	.word	0x000008f0
        /*023c*/ 	.word	0x000000ff
        /*0240*/ 	.word	0x00000090
        /*0244*/ 	.short	0x0100
        /*0246*/ 	.byte	0x08
	.zero		1


	//   ....[19]....
        /*0248*/ 	.word	0x00000900
        /*024c*/ 	.word	0x000000ff
        /*0250*/ 	.word	0x00000098
        /*0254*/ 	.short	0x0100
        /*0256*/ 	.byte	0x08
	.zero		1


	//   ....[20]....
        /*0258*/ 	.word	0x00000a30
        /*025c*/ 	.word	0x000000ff
        /*0260*/ 	.word	0x000000a0
        /*0264*/ 	.short	0x0100
        /*0266*/ 	.byte	0x08
	.zero		1


	//   ....[21]....
        /*0268*/ 	.word	0x00000a40
        /*026c*/ 	.word	0x000000ff
        /*0270*/ 	.word	0x000000b0
        /*0274*/ 	.short	0x0100
        /*0276*/ 	.byte	0x08
	.zero		1


	//   ....[22]....
        /*0278*/ 	.word	0x00000a50
        /*027c*/ 	.word	0x000000ff
        /*0280*/ 	.word	0x000000a8
        /*0284*/ 	.short	0x0100
        /*0286*/ 	.byte	0x08
	.zero		1


	//   ....[23]....
        /*0288*/ 	.word	0x00000a60
        /*028c*/ 	.word	0x000000ff
        /*0290*/ 	.word	0x000000b8
        /*0294*/ 	.short	0x0100
        /*0296*/ 	.byte	0x08
	.zero		1


	//   ....[24]....
        /*0298*/ 	.word	0x00000b80
        /*029c*/ 	.word	0x000000ff
        /*02a0*/ 	.word	0x000000c0
        /*02a4*/ 	.short	0x0100
        /*02a6*/ 	.byte	0x09
	.zero		1


	//   ....[25]....
        /*02a8*/ 	.word	0x00000b90
        /*02ac*/ 	.word	0x000000ff
        /*02b0*/ 	.word	0x000000d0
        /*02b4*/ 	.short	0x0100
        /*02b6*/ 	.byte	0x09
	.zero		1


	//   ....[26]....
        /*02b8*/ 	.word	0x00000ba0
        /*02bc*/ 	.word	0x000000ff
        /*02c0*/ 	.word	0x000000c8
        /*02c4*/ 	.short	0x0100
        /*02c6*/ 	.byte	0x09
	.zero		1


	//   ....[27]....
        /*02c8*/ 	.word	0x00000bb0
        /*02cc*/ 	.word	0x000000ff
        /*02d0*/ 	.word	0x000000d8
        /*02d4*/ 	.short	0x0100
        /*02d6*/ 	.byte	0x09
	.zero		1


	//   ....[28]....
        /*02d8*/ 	.word	0x00000ca0
        /*02dc*/ 	.word	0x000000ff
        /*02e0*/ 	.word	0x000000e0
        /*02e4*/ 	.short	0x0100
        /*02e6*/ 	.byte	0x08
	.zero		1


	//   ....[29]....
        /*02e8*/ 	.word	0x00000cb0
        /*02ec*/ 	.word	0x000000ff
        /*02f0*/ 	.word	0x000000f0
        /*02f4*/ 	.short	0x0100
        /*02f6*/ 	.byte	0x08
	.zero		1


	//   ....[30]....
        /*02f8*/ 	.word	0x00000cc0
        /*02fc*/ 	.word	0x000000ff
        /*0300*/ 	.word	0x000000e8
        /*0304*/ 	.short	0x0100
        /*0306*/ 	.byte	0x08
	.zero		1


	//   ....[31]....
        /*0308*/ 	.word	0x00000cd0
        /*030c*/ 	.word	0x000000ff
        /*0310*/ 	.word	0x000000f8
        /*0314*/ 	.short	0x0100
        /*0316*/ 	.byte	0x08
	.zero		1


	//   ....[32]....
        /*0318*/ 	.word	0x00000dc0
        /*031c*/ 	.word	0x000000ff
        /*0320*/ 	.word	0x00000100
        /*0324*/ 	.short	0x0100
        /*0326*/ 	.byte	0x07
	.zero		1


	//   ....[33]....
        /*0328*/ 	.word	0x000017d0
        /*032c*/ 	.word	0x00000003
        /*0330*/ 	.word	0x000000f0
        /*0334*/ 	.short	0x010a
        /*0336*/ 	.byte	0xff
	.zero		1


	//   ....[34]....
        /*0338*/ 	.word	0x00001800
        /*033c*/ 	.word	0x00000003
        /*0340*/ 	.word	0x000000e0
        /*0344*/ 	.short	0x0101
        /*0346*/ 	.byte	0xff
	.zero		1


	//   ....[35]....
        /*0348*/ 	.word	0x00001900
        /*034c*/ 	.word	0x000000ff
        /*0350*/ 	.word	0x00000028
        /*0354*/ 	.short	0x010a
        /*0356*/ 	.byte	0x08
	.zero		1


	//   ....[36]....
        /*0358*/ 	.word	0x000019c0
        /*035c*/ 	.word	0x000000ff
        /*0360*/ 	.word	0x00000028
        /*0364*/ 	.short	0x010a
        /*0366*/ 	.byte	0x21
	.zero		1


	//   ....[37]....
        /*0368*/ 	.word	0x00001b80
        /*036c*/ 	.word	0x000000ff
        /*0370*/ 	.word	0x00000028
        /*0374*/ 	.short	0x010a
        /*0376*/ 	.byte	0x08
	.zero		1


	//   ....[38]....
        /*0378*/ 	.word	0x00001c60
        /*037c*/ 	.word	0x000000ff
        /*0380*/ 	.word	0x00000098
        /*0384*/ 	.short	0x0101
        /*0386*/ 	.byte	0x06
	.zero		1


	//   ....[39]....
        /*0388*/ 	.word	0x00001c80
        /*038c*/ 	.word	0x000000ff
        /*0390*/ 	.word	0x00000028
        /*0394*/ 	.short	0x010a
        /*0396*/ 	.byte	0x08
	.zero		1


	//   ....[40]....
        /*0398*/ 	.word	0x00001d00
        /*039c*/ 	.word	0x000000ff
        /*03a0*/ 	.word	0x00000028
        /*03a4*/ 	.short	0x010a
        /*03a6*/ 	.byte	0x11
	.zero		1


	//   ....[41]....
        /*03a8*/ 	.word	0x00001e90
        /*03ac*/ 	.word	0x000000ff
        /*03b0*/ 	.word	0x00000028
        /*03b4*/ 	.short	0x010a
        /*03b6*/ 	.byte	0x08
	.zero		1


	//   ....[42]....
        /*03b8*/ 	.word	0x00001fd0
        /*03bc*/ 	.word	0x00000002
        /*03c0*/ 	.word	0x000000a0
        /*03c4*/ 	.short	0x010a
        /*03c6*/ 	.byte	0xff
	.zero		1


	//   ....[43]....
        /*03c8*/ 	.word	0x00002090
        /*03cc*/ 	.word	0x00000002
        /*03d0*/ 	.word	0x00000000
        /*03d4*/ 	.short	0x0101
        /*03d6*/ 	.byte	0xff
	.zero		1


	//   ....[44]....
        /*03d8*/ 	.word	0x000025f0
        /*03dc*/ 	.word	0x000000ff
        /*03e0*/ 	.word	0x00000000
        /*03e4*/ 	.short	0x010a
        /*03e6*/ 	.byte	0x04
	.zero		1


	//   ....[45]....
        /*03e8*/ 	.word	0x00002680
        /*03ec*/ 	.word	0x000000ff
        /*03f0*/ 	.word	0x00000000
        /*03f4*/ 	.short	0x010a
        /*03f6*/ 	.byte	0x04
	.zero		1


	//   ....[46]....
        /*03f8*/ 	.word	0x00002710
        /*03fc*/ 	.word	0x000000ff
        /*0400*/ 	.word	0x00000000
        /*0404*/ 	.short	0x010a
        /*0406*/ 	.byte	0x04
	.zero		1


	//   ....[47]....
        /*0408*/ 	.word	0x000027a0
        /*040c*/ 	.word	0x000000ff
        /*0410*/ 	.word	0x00000000
        /*0414*/ 	.short	0x010a
        /*0416*/ 	.byte	0x04
	.zero		1


	//   ....[48]....
        /*0418*/ 	.word	0x00002840
        /*041c*/ 	.word	0x00000000
        /*0420*/ 	.word	0x00000000
        /*0424*/ 	.short	0x010a
        /*0426*/ 	.byte	0xff
	.zero		1


	//   ....[49]....
        /*0428*/ 	.word	0x00002970
        /*042c*/ 	.word	0x00000000
        /*0430*/ 	.word	0x000000e0
        /*0434*/ 	.short	0x010a
        /*0436*/ 	.byte	0xff
	.zero		1


	//   ....[50]....
        /*0438*/ 	.word	0x000029e0
        /*043c*/ 	.word	0x00000004
        /*0440*/ 	.word	0x00000000
        /*0444*/ 	.short	0x0101
        /*0446*/ 	.byte	0xff
	.zero		1


	//   ....[51]....
        /*0448*/ 	.word	0x00002a00
        /*044c*/ 	.word	0x000000ff
        /*0450*/ 	.word	0x000000b0
        /*0454*/ 	.short	0x010a
        /*0456*/ 	.byte	0x05
	.zero		1


	//   ....[52]....
        /*0458*/ 	.word	0x00002b20
        /*045c*/ 	.word	0x00000000
        /*0460*/ 	.word	0x000000a0
        /*0464*/ 	.short	0x010a
        /*0466*/ 	.byte	0xff
	.zero		1


	//   ....[53]....
        /*0468*/ 	.word	0x00002c20
        /*046c*/ 	.word	0x00000000
        /*0470*/ 	.word	0x00000000
        /*0474*/ 	.short	0x0101
        /*0476*/ 	.byte	0xff
	.zero		1


	//   ....[54]....
        /*0478*/ 	.word	0x00002cb0
        /*047c*/ 	.word	0x000000ff
        /*0480*/ 	.word	0x000000b0
        /*0484*/ 	.short	0x0106
        /*0486*/ 	.byte	0x05
	.zero		1


	//   ....[55]....
        /*0488*/ 	.word	0x00002cd0
        /*048c*/ 	.word	0x000000ff
        /*0490*/ 	.word	0x000000b0
        /*0494*/ 	.short	0x010a
        /*0496*/ 	.byte	0x05
	.zero		1


	//   ....[56]....
        /*0498*/ 	.word	0x00002d60
        /*049c*/ 	.word	0x000000ff
        /*04a0*/ 	.word	0x000000b0
        /*04a4*/ 	.short	0x0106
        /*04a6*/ 	.byte	0x04
	.zero		1


	//   ....[57]....
        /*04a8*/ 	.word	0x00002da0
        /*04ac*/ 	.word	0x00000000
        /*04b0*/ 	.word	0x000000b0
        /*04b4*/ 	.short	0x010a
        /*04b6*/ 	.byte	0xff
	.zero		1


	//   ....[58]....
        /*04b8*/ 	.word	0x00002fe0
        /*04bc*/ 	.word	0x000000ff
        /*04c0*/ 	.word	0x00000008
        /*04c4*/ 	.short	0x010a
        /*04c6*/ 	.byte	0x06
	.zero		1


	//   ....[59]....
        /*04c8*/ 	.word	0x00003000
        /*04cc*/ 	.word	0x000000ff
        /*04d0*/ 	.word	0x00000008
        /*04d4*/ 	.short	0x010a
        /*04d6*/ 	.byte	0x06
	.zero		1


	//   ....[60]....
        /*04d8*/ 	.word	0x00003190
        /*04dc*/ 	.word	0x000000ff
        /*04e0*/ 	.word	0x00000008
        /*04e4*/ 	.short	0x010a
        /*04e6*/ 	.byte	0x06
	.zero		1


	//   ....[61]....
        /*04e8*/ 	.word	0x000031b0
        /*04ec*/ 	.word	0x000000ff
        /*04f0*/ 	.word	0x00000008
        /*04f4*/ 	.short	0x010a
        /*04f6*/ 	.byte	0x06
	.zero		1


	//   ....[62]....
        /*04f8*/ 	.word	0x00003270
        /*04fc*/ 	.word	0x000000ff
        /*0500*/ 	.word	0x00000000
        /*0504*/ 	.short	0x0101
        /*0506*/ 	.byte	0x07
	.zero		1


	//   ....[63]....
        /*0508*/ 	.word	0x000035b0
        /*050c*/ 	.word	0x00000000
        /*0510*/ 	.word	0x000000a0
        /*0514*/ 	.short	0x010a
        /*0516*/ 	.byte	0xff
	.zero		1


	//   ....[64]....
        /*0518*/ 	.word	0x00003670
        /*051c*/ 	.word	0x00000000
        /*0520*/ 	.word	0x00000000
        /*0524*/ 	.short	0x0101
        /*0526*/ 	.byte	0xff
	.zero		1


	//   ....[65]....
        /*0528*/ 	.word	0x00003730
        /*052c*/ 	.word	0x000000ff
        /*0530*/ 	.word	0x00000000
        /*0534*/ 	.short	0x010a
        /*0536*/ 	.byte	0x08
	.zero		1


	//   ....[66]....
        /*0538*/ 	.word	0x00003740
        /*053c*/ 	.word	0x000000ff
        /*0540*/ 	.word	0x000000d0
        /*0544*/ 	.short	0x010a
        /*0546*/ 	.byte	0x09
	.zero		1


	//   ....[67]....
        /*0548*/ 	.word	0x000037f0
        /*054c*/ 	.word	0x000000ff
        /*0550*/ 	.word	0x00000000
        /*0554*/ 	.short	0x010a
        /*0556*/ 	.byte	0x08
	.zero		1


	//   ....[68]....
        /*0558*/ 	.word	0x00003920
        /*055c*/ 	.word	0x000000ff
        /*0560*/ 	.word	0x00000000
        /*0564*/ 	.short	0x010a
        /*0566*/ 	.byte	0x1e
	.zero		1


	//   ....[69]....
        /*0568*/ 	.word	0x00003c20
        /*056c*/ 	.word	0x000000ff
        /*0570*/ 	.word	0x00000000
        /*0574*/ 	.short	0x010a
        /*0576*/ 	.byte	0x05
	.zero		1


	//   ....[70]....
        /*0578*/ 	.word	0x00003cc0
        /*057c*/ 	.word	0x00000000
        /*0580*/ 	.word	0x00000000
        /*0584*/ 	.short	0x010a
        /*0586*/ 	.byte	0xff
	.zero		1


	//   ....[71]....
        /*0588*/ 	.word	0x00003d00
        /*058c*/ 	.word	0x00000000
        /*0590*/ 	.word	0x00000000
        /*0594*/ 	.short	0x010a
        /*0596*/ 	.byte	0xff
	.zero		1


	//   ....[72]....
        /*0598*/ 	.word	0x00003d70
        /*059c*/ 	.word	0x000000ff
        /*05a0*/ 	.word	0x00000000
        /*05a4*/ 	.short	0x0101
        /*05a6*/ 	.byte	0x05
	.zero		1


	//   ....[73]....
        /*05a8*/ 	.word	0x00003db0
        /*05ac*/ 	.word	0x000000ff
        /*05b0*/ 	.word	0x00000100
        /*05b4*/ 	.short	0x010a
        /*05b6*/ 	.byte	0x07
	.zero		1


	//   ....[74]....
        /*05b8*/ 	.word	0x00003e00
        /*05bc*/ 	.word	0x000000ff
        /*05c0*/ 	.word	0x00000000
        /*05c4*/ 	.short	0x0101
        /*05c6*/ 	.byte	0x05
	.zero		1


	//   ....[75]....
        /*05c8*/ 	.word	0x00004250
        /*05cc*/ 	.word	0x00000000
        /*05d0*/ 	.word	0x000000a0
        /*05d4*/ 	.short	0x010a
        /*05d6*/ 	.byte	0xff
	.zero		1


	//   ....[76]....
        /*05d8*/ 	.word	0x00004310
        /*05dc*/ 	.word	0x00000000
        /*05e0*/ 	.word	0x00000000
        /*05e4*/ 	.short	0x0101
        /*05e6*/ 	.byte	0xff
	.zero		1


	//   ....[77]....
        /*05e8*/ 	.word	0x00004630
        /*05ec*/ 	.word	0x000000ff
        /*05f0*/ 	.word	0x00000098
        /*05f4*/ 	.short	0x010a
        /*05f6*/ 	.byte	0x07
	.zero		1


	//   ....[78]....
        /*05f8*/ 	.word	0x00004820
        /*05fc*/ 	.word	0x000000ff
        /*0600*/ 	.word	0x00000070
        /*0604*/ 	.short	0x010a
        /*0606*/ 	.byte	0x07
	.zero		1


	//   ....[79]....
        /*0608*/ 	.word	0x00004990
        /*060c*/ 	.word	0x000000ff
        /*0610*/ 	.word	0x00000050
        /*0614*/ 	.short	0x010b
        /*0616*/ 	.byte	0x07
	.zero		1


	//   ....[80]....
        /*0618*/ 	.word	0x000049a0
        /*061c*/ 	.word	0x000000ff
        /*0620*/ 	.word	0x00000000
        /*0624*/ 	.short	0x0101
        /*0626*/ 	.byte	0x08
	.zero		1


	//   ....[81]....
        /*0628*/ 	.word	0x000049c0
        /*062c*/ 	.word	0x000000ff
        /*0630*/ 	.word	0x00000078
        /*0634*/ 	.short	0x010a
        /*0636*/ 	.byte	0x07
	.zero		1


	//   ....[82]....
        /*0638*/ 	.word	0x00004b20
        /*063c*/ 	.word	0x000000ff
        /*0640*/ 	.word	0x00000058
        /*0644*/ 	.short	0x010b
        /*0646*/ 	.byte	0x07
	.zero		1


	//   ....[83]....
        /*0648*/ 	.word	0x00004b30
        /*064c*/ 	.word	0x000000ff
        /*0650*/ 	.word	0x00000000
        /*0654*/ 	.short	0x0101
        /*0656*/ 	.byte	0x08
	.zero		1


	//   ....[84]....
        /*0658*/ 	.word	0x00004b40
        /*065c*/ 	.word	0x000000ff
        /*0660*/ 	.word	0x00000080
        /*0664*/ 	.short	0x010a
        /*0666*/ 	.byte	0x07
	.zero		1


	//   ....[85]....
        /*0668*/ 	.word	0x00004ce0
        /*066c*/ 	.word	0x000000ff
        /*0670*/ 	.word	0x00000060
        /*0674*/ 	.short	0x010b
        /*0676*/ 	.byte	0x07
	.zero		1


	//   ....[86]....
        /*0678*/ 	.word	0x00004d50
        /*067c*/ 	.word	0x000000ff
        /*0680*/ 	.word	0x00000000
        /*0684*/ 	.short	0x0101
        /*0686*/ 	.byte	0x08
	.zero		1


	//   ....[87]....
        /*0688*/ 	.word	0x00004d80
        /*068c*/ 	.word	0x000000ff
        /*0690*/ 	.word	0x00000088
        /*0694*/ 	.short	0x010a
        /*0696*/ 	.byte	0x07
	.zero		1


	//   ....[88]....
        /*0698*/ 	.word	0x00004f90
        /*069c*/ 	.word	0x000000ff
        /*06a0*/ 	.word	0x00000068
        /*06a4*/ 	.short	0x010b
        /*06a6*/ 	.byte	0x07
	.zero		1


	//   ....[89]....
        /*06a8*/ 	.word	0x00004fb0
        /*06ac*/ 	.word	0x000000ff
        /*06b0*/ 	.word	0x00000000
        /*06b4*/ 	.short	0x0101
        /*06b6*/ 	.byte	0x0d
	.zero		1


	//   ....[90]....
        /*06b8*/ 	.word	0x00004fe0
        /*06bc*/ 	.word	0x000000ff
        /*06c0*/ 	.word	0x00000070
        /*06c4*/ 	.short	0x010a
        /*06c6*/ 	.byte	0x07
	.zero		1


	//   ....[91]....
        /*06c8*/ 	.word	0x00005000
        /*06cc*/ 	.word	0x000000ff
        /*06d0*/ 	.word	0x00000078
        /*06d4*/ 	.short	0x010a
        /*06d6*/ 	.byte	0x07
	.zero		1


	//   ....[92]....
        /*06d8*/ 	.word	0x00005020
        /*06dc*/ 	.word	0x000000ff
        /*06e0*/ 	.word	0x00000080
        /*06e4*/ 	.short	0x010a
        /*06e6*/ 	.byte	0x07
	.zero		1


	//   ....[93]....
        /*06e8*/ 	.word	0x00005060
        /*06ec*/ 	.word	0x00000000
        /*06f0*/ 	.word	0x00000088
        /*06f4*/ 	.short	0x010a
        /*06f6*/ 	.byte	0xff
	.zero		1


	//   ....[94]....
        /*06f8*/ 	.word	0x000053a0
        /*06fc*/ 	.word	0x00000000
        /*0700*/ 	.word	0x000000a0
        /*0704*/ 	.short	0x010a
        /*0706*/ 	.byte	0xff
	.zero		1


	//   ....[95]....
        /*0708*/ 	.word	0x000054b0
        /*070c*/ 	.word	0x00000000
        /*0710*/ 	.word	0x00000000
        /*0714*/ 	.short	0x0101
        /*0716*/ 	.byte	0xff
	.zero		1


	//   ....[96]....
        /*0718*/ 	.word	0x00005f10
        /*071c*/ 	.word	0x00000003
        /*0720*/ 	.word	0x00000050
        /*0724*/ 	.short	0x010a
        /*0726*/ 	.byte	0xff
	.zero		1


	//   ....[97]....
        /*0728*/ 	.word	0x00005f50
        /*072c*/ 	.word	0x000000ab
        /*0730*/ 	.word	0x000000c0
        /*0734*/ 	.short	0x010a
        /*0736*/ 	.byte	0xff
	.zero		1


	//   ....[98]....
        /*0738*/ 	.word	0x00006090
        /*073c*/ 	.word	0x00000003
        /*0740*/ 	.word	0x00000050
        /*0744*/ 	.short	0x010a
        /*0746*/ 	.byte	0xff
	.zero		1


	//   ....[99]....
        /*0748*/ 	.word	0x000061d0
        /*074c*/ 	.word	0x00000000
        /*0750*/ 	.word	0x00000000
        /*0754*/ 	.short	0x0101
        /*0756*/ 	.byte	0xff
	.zero		1


	//   ....[100]....
        /*0758*/ 	.word	0x00006250
        /*075c*/ 	.word	0x000000ab
        /*0760*/ 	.word	0x000000c0
        /*0764*/ 	.short	0x010a
        /*0766*/ 	.byte	0xff
	.zero		1


	//   ....[101]....
        /*0768*/ 	.word	0x000075e0
        /*076c*/ 	.word	0x00000075
        /*0770*/ 	.word	0x00000050
        /*0774*/ 	.short	0x010a
        /*0776*/ 	.byte	0xff
	.zero		1


	//   ....[102]....
        /*0778*/ 	.word	0x000076b0
        /*077c*/ 	.word	0x00000075
        /*0780*/ 	.word	0x00000050
        /*0784*/ 	.short	0x010a
        /*0786*/ 	.byte	0xff
	.zero		1


	//   ....[103]....
        /*0788*/ 	.word	0x000077f0
        /*078c*/ 	.word	0x00000000
        /*0790*/ 	.word	0x00000000
        /*0794*/ 	.short	0x0101
        /*0796*/ 	.byte	0xff
	.zero		1


	//   ....[104]....
        /*0798*/ 	.word	0x00008b80
        /*079c*/ 	.word	0x00000000
        /*07a0*/ 	.word	0x00000050
        /*07a4*/ 	.short	0x010a
        /*07a6*/ 	.byte	0xff
	.zero		1


	//   ....[105]....
        /*07a8*/ 	.word	0x00008c50
        /*07ac*/ 	.word	0x00000000
        /*07b0*/ 	.word	0x00000050
        /*07b4*/ 	.short	0x010a
        /*07b6*/ 	.byte	0xff
	.zero		1


	//   ....[106]....
        /*07b8*/ 	.word	0x00008d90
        /*07bc*/ 	.word	0x00000000
        /*07c0*/ 	.word	0x00000000
        /*07c4*/ 	.short	0x0101
        /*07c6*/ 	.byte	0xff
	.zero		1


	//   ....[107]....
        /*07c8*/ 	.word	0x0000a150
        /*07cc*/ 	.word	0x00000000
        /*07d0*/ 	.word	0x00000050
        /*07d4*/ 	.short	0x010a
        /*07d6*/ 	.byte	0xff
	.zero		1


	//   ....[108]....
        /*07d8*/ 	.word	0x0000a220
        /*07dc*/ 	.word	0x00000000
        /*07e0*/ 	.word	0x00000050
        /*07e4*/ 	.short	0x010a
        /*07e6*/ 	.byte	0xff
	.zero		1


	//   ....[109]....
        /*07e8*/ 	.word	0x0000a360
        /*07ec*/ 	.word	0x00000000
        /*07f0*/ 	.word	0x00000000
        /*07f4*/ 	.short	0x0101
        /*07f6*/ 	.byte	0xff
	.zero		1


	//   ....[110]....
        /*07f8*/ 	.word	0x0000a660
        /*07fc*/ 	.word	0x000000ab
        /*0800*/ 	.word	0x00000000
        /*0804*/ 	.short	0x0101
        /*0806*/ 	.byte	0xff
	.zero		1


	//   ....[111]....
        /*0808*/ 	.word	0x0000b8d0
        /*080c*/ 	.word	0x00000003
        /*0810*/ 	.word	0x000000f0
        /*0814*/ 	.short	0x010a
        /*0816*/ 	.byte	0xff
	.zero		1


	//   ....[112]....
        /*0818*/ 	.word	0x0000b930
        /*081c*/ 	.word	0x00000002
        /*0820*/ 	.word	0x00000028
        /*0824*/ 	.short	0x010a
        /*0826*/ 	.byte	0xff
	.zero		1


	//   ....[113]....
        /*0828*/ 	.word	0x0000b990
        /*082c*/ 	.word	0x00000002
        /*0830*/ 	.word	0x00000028
        /*0834*/ 	.short	0x010a
        /*0836*/ 	.byte	0xff
	.zero		1


	//   ....[114]....
        /*0838*/ 	.word	0x0000b9e0
        /*083c*/ 	.word	0x00000002
        /*0840*/ 	.word	0x000000a0
        /*0844*/ 	.short	0x010a
        /*0846*/ 	.byte	0xff
	.zero		1


	//   ....[115]....
        /*0848*/ 	.word	0x0000ba40
        /*084c*/ 	.word	0x00000000
        /*0850*/ 	.word	0x00000000
        /*0854*/ 	.short	0x010a
        /*0856*/ 	.byte	0xff
	.zero		1


	//   ....[116]....
        /*0858*/ 	.word	0x0000baa0
        /*085c*/ 	.word	0x00000000
        /*0860*/ 	.word	0x00000000
        /*0864*/ 	.short	0x010a
        /*0866*/ 	.byte	0xff
	.zero		1


	//   ....[117]....
        /*0868*/ 	.word	0x0000bb00
        /*086c*/ 	.word	0x00000000
        /*0870*/ 	.word	0x00000000
        /*0874*/ 	.short	0x010a
        /*0876*/ 	.byte	0xff
	.zero		1


	//   ....[118]....
        /*0878*/ 	.word	0x0000bb60
        /*087c*/ 	.word	0x00000000
        /*0880*/ 	.word	0x00000000
        /*0884*/ 	.short	0x010a
        /*0886*/ 	.byte	0xff
	.zero		1


	//   ....[119]....
        /*0888*/ 	.word	0x0000bbb0
        /*088c*/ 	.word	0x00000000
        /*0890*/ 	.word	0x000000e0
        /*0894*/ 	.short	0x010a
        /*0896*/ 	.byte	0xff
	.zero		1


	//   ....[120]....
        /*0898*/ 	.word	0x0000bc10
        /*089c*/ 	.word	0x00000000
        /*08a0*/ 	.word	0x000000b0
        /*08a4*/ 	.short	0x010a
        /*08a6*/ 	.byte	0xff
	.zero		1


	//   ....[121]....
        /*08a8*/ 	.word	0x0000bc60
        /*08ac*/ 	.word	0x00000000
        /*08b0*/ 	.word	0x000000a0
        /*08b4*/ 	.short	0x010a
        /*08b6*/ 	.byte	0xff
	.zero		1


	//   ....[122]....
        /*08b8*/ 	.word	0x0000bcc0
        /*08bc*/ 	.word	0x00000000
        /*08c0*/ 	.word	0x000000b0
        /*08c4*/ 	.short	0x010a
        /*08c6*/ 	.byte	0xff
	.zero		1


	//   ....[123]....
        /*08c8*/ 	.word	0x0000bd20
        /*08cc*/ 	.word	0x00000004
        /*08d0*/ 	.word	0x00000008
        /*08d4*/ 	.short	0x010a
        /*08d6*/ 	.byte	0xff
	.zero		1


	//   ....[124]....
        /*08d8*/ 	.word	0x0000be00
        /*08dc*/ 	.word	0x00000002
        /*08e0*/ 	.word	0x00000008
        /*08e4*/ 	.short	0x010a
        /*08e6*/ 	.byte	0xff
	.zero		1


	//   ....[125]....
        /*08e8*/ 	.word	0x0000be50
        /*08ec*/ 	.word	0x00000000
        /*08f0*/ 	.word	0x000000a0
        /*08f4*/ 	.short	0x010a
        /*08f6*/ 	.byte	0xff
	.zero		1


	//   ....[126]....
        /*08f8*/ 	.word	0x0000beb0
        /*08fc*/ 	.word	0x00000000
        /*0900*/ 	.word	0x000000d0
        /*0904*/ 	.short	0x010a
        /*0906*/ 	.byte	0xff
	.zero		1


	//   ....[127]....
        /*0908*/ 	.word	0x0000bf10
        /*090c*/ 	.word	0x00000000
        /*0910*/ 	.word	0x00000000
        /*0914*/ 	.short	0x010a
        /*0916*/ 	.byte	0xff
	.zero		1


	//   ....[128]....
        /*0918*/ 	.word	0x0000bf70
        /*091c*/ 	.word	0x00000000
        /*0920*/ 	.word	0x00000000
        /*0924*/ 	.short	0x010a
        /*0926*/ 	.byte	0xff
	.zero		1


	//   ....[129]....
        /*0928*/ 	.word	0x0000bfd0
        /*092c*/ 	.word	0x00000000
        /*0930*/ 	.word	0x00000100
        /*0934*/ 	.short	0x010a
        /*0936*/ 	.byte	0xff
	.zero		1


	//   ....[130]....
        /*0938*/ 	.word	0x0000c020
        /*093c*/ 	.word	0x00000000
        /*0940*/ 	.word	0x000000a0
        /*0944*/ 	.short	0x010a
        /*0946*/ 	.byte	0xff
	.zero		1


	//   ....[131]....
        /*0948*/ 	.word	0x0000c080
        /*094c*/ 	.word	0x00000000
        /*0950*/ 	.word	0x00000098
        /*0954*/ 	.short	0x010a
        /*0956*/ 	.byte	0xff
	.zero		1


	//   ....[132]....
        /*0958*/ 	.word	0x0000c0e0
        /*095c*/ 	.word	0x00000003
        /*0960*/ 	.word	0x00000070
        /*0964*/ 	.short	0x010a
        /*0966*/ 	.byte	0xff
	.zero		1


	//   ....[133]....
        /*0968*/ 	.word	0x0000c140
        /*096c*/ 	.word	0x00000003
        /*0970*/ 	.word	0x00000078
        /*0974*/ 	.short	0x010a
        /*0976*/ 	.byte	0xff
	.zero		1


	//   ....[134]....
        /*0978*/ 	.word	0x0000c1a0
        /*097c*/ 	.word	0x00000003
        /*0980*/ 	.word	0x00000080
        /*0984*/ 	.short	0x010a
        /*0986*/ 	.byte	0xff
	.zero		1


	//   ....[135]....
        /*0988*/ 	.word	0x0000c200
        /*098c*/ 	.word	0x00000003
        /*0990*/ 	.word	0x00000088
        /*0994*/ 	.short	0x010a
        /*0996*/ 	.byte	0xff
	.zero		1


	//   ....[136]....
        /*0998*/ 	.word	0x0000c260
        /*099c*/ 	.word	0x00000000
        /*09a0*/ 	.word	0x00000070
        /*09a4*/ 	.short	0x010a
        /*09a6*/ 	.byte	0xff
	.zero		1


	//   ....[137]....
        /*09a8*/ 	.word	0x0000c2c0
        /*09ac*/ 	.word	0x00000000
        /*09b0*/ 	.word	0x00000078
        /*09b4*/ 	.short	0x010a
        /*09b6*/ 	.byte	0xff
	.zero		1


	//   ....[138]....
        /*09b8*/ 	.word	0x0000c320
        /*09bc*/ 	.word	0x00000000
        /*09c0*/ 	.word	0x00000080
        /*09c4*/ 	.short	0x010a
        /*09c6*/ 	.byte	0xff
	.zero		1


	//   ....[139]....
        /*09c8*/ 	.word	0x0000c370
        /*09cc*/ 	.word	0x00000000
        /*09d0*/ 	.word	0x000000a0
        /*09d4*/ 	.short	0x010a
        /*09d6*/ 	.byte	0xff
	.zero		1


	//   ....[140]....
        /*09d8*/ 	.word	0x0000c3c0
        /*09dc*/ 	.word	0x00000003
        /*09e0*/ 	.word	0x00000050
        /*09e4*/ 	.short	0x010a
        /*09e6*/ 	.byte	0xff
	.zero		1


	//   ....[141]....
        /*09e8*/ 	.word	0x0000c410
        /*09ec*/ 	.word	0x000000ab
        /*09f0*/ 	.word	0x000000c0
        /*09f4*/ 	.short	0x010a
        /*09f6*/ 	.byte	0xff
	.zero		1


	//   ....[142]....
        /*09f8*/ 	.word	0x0000c460
        /*09fc*/ 	.word	0x00000075
        /*0a00*/ 	.word	0x00000050
        /*0a04*/ 	.short	0x010a
        /*0a06*/ 	.byte	0xff
	.zero		1


	//   ....[143]....
        /*0a08*/ 	.word	0x0000c4b0
        /*0a0c*/ 	.word	0x00000000
        /*0a10*/ 	.word	0x00000050
        /*0a14*/ 	.short	0x010a
        /*0a16*/ 	.byte	0xff
	.zero		1


	//   ....[144]....
        /*0a18*/ 	.word	0x0000c500
        /*0a1c*/ 	.word	0x00000000
        /*0a20*/ 	.word	0x00000050
        /*0a24*/ 	.short	0x010a
        /*0a26*/ 	.byte	0xff
	.zero		1


	//----- nvinfo : EIATTR_NUM_MBARRIERS
	.align		4
.L_48:
        /*0a28*/ 	.byte	0x03, 0x38
        /*0a2a*/ 	.short	0x0021


	//----- nvinfo : EIATTR_EXIT_INSTR_OFFSETS
	.align		4
        /*0a2c*/ 	.byte	0x04, 0x1c
        /*0a2e*/ 	.short	(.L_50 - .L_49)


	//   ....[0]....
.L_49:
        /*0a30*/ 	.word	0x00002870


	//   ....[1]....
        /*0a34*/ 	.word	0x00002d70


	//   ....[2]....
        /*0a38*/ 	.word	0x00002dd0


	//   ....[3]....
        /*0a3c*/ 	.word	0x00004030


	//   ....[4]....
        /*0a40*/ 	.word	0x00005090


	//   ....[5]....
        /*0a44*/ 	.word	0x000050d0


	//   ....[6]....
        /*0a48*/ 	.word	0x0000b8c0


	//----- nvinfo : EIATTR_MAX_THREADS
	.align		4
.L_50:
        /*0a4c*/ 	.byte	0x04, 0x05
        /*0a4e*/ 	.short	(.L_52 - .L_51)
.L_51:
        /*0a50*/ 	.word	0x00000100
        /*0a54*/ 	.word	0x00000001
        /*0a58*/ 	.word	0x00000001


	//----- nvinfo : EIATTR_CRS_STACK_SIZE
	.align		4
.L_52:
        /*0a5c*/ 	.byte	0x04, 0x1e
        /*0a5e*/ 	.short	(.L_54 - .L_53)
.L_53:
        /*0a60*/ 	.word	0x00000000


	//----- nvinfo : EIATTR_CBANK_PARAM_SIZE
	.align		4
.L_54:
        /*0a64*/ 	.byte	0x03, 0x19
        /*0a66*/ 	.short	0x0800


	//----- nvinfo : EIATTR_PARAM_CBANK
	.align		4
        /*0a68*/ 	.byte	0x04, 0x0a
        /*0a6a*/ 	.short	(.L_56 - .L_55)
	.align		4
.L_55:
        /*0a6c*/ 	.word	index@(.nv.constant0._ZN7cutlass13device_kernelINS_4gemm6kernel13GemmUniversalIN4cute5tupleIJiiiiEEENS1_10collective13CollectiveMmaINS1_35MainloopSm100TmaUmmaWarpSpecializedILi5ELi2ELi2ENS5_IJNS4_1CILi2EEENSA_ILi1EEESC_EEEEENS5_IJNSA_ILi256EEESF_NSA_ILi128EEEEEEaNS5_IJlSC_lEEEaSI_NS4_8TiledMMAINS4_8MMA_AtomIJNS4_21SM100_MMA_S8_2x1SM_SSIaaiLi256ELi256ELNS4_4UMMA5MajorE0ELSN_0ELNSM_8SaturateE0EEEEEENS4_6LayoutINS5_IJSC_SC_SC_EEENS5_IJNSA_ILi0EEEST_ST_EEEEENS5_IJNS4_10UnderscoreESW_SW_EEEEENS4_18SM100_TMA_2SM_LOADENS4_14ComposedLayoutINS4_7SwizzleILi3ELi4ELi3EEENS4_18smem_ptr_flag_bitsILi8EEENSR_INS5_IJNSA_ILi8EEESG_EEENS5_IJSG_SC_EEEEEEEvNS4_8identityESZ_S19_vS1A_EENS_8epilogue10collective18CollectiveEpilogueINS1C_23Sm100TmaWarpSpecializedILi4ELi2ELi64ELb0ELb0EEEJNS5_IJSG_SF_SG_EEENS5_IJNSR_ISG_SC_EENSR_INSA_ILi64EEESC_EEEEEaSI_aSI_NS1C_6fusion15FusionCallbacksIS1G_NS1M_17LinearCombinationIaiaiLNS_15FloatRoundStyleE2EEES1H_S1L_JEEENS4_5SM1004TMEM4LOAD26SM100_TMEM_LOAD_32dp32b64xENS4_13SM90_TMA_LOADENS10_INS11_ILi2ELi4ELi3EEES14_NSR_INS5_IJS15_S1J_EEENS5_IJS1J_SC_EEEEEEENS4_39AutoVectorizingCopyWithAssumedAlignmentILi128EEENS4_14SM90_TMA_STOREES21_S23_S23_EEEvvEEEEvNT_6ParamsE)
        /*0a70*/ 	.short	0x0380
        /*0a72*/ 	.short	0x0800


	//----- nvinfo : EIATTR_SW_WAR
	.align		4
.L_56:
        /*0a74*/ 	.byte	0x04, 0x36
        /*0a76*/ 	.short	(.L_58 - .L_57)
.L_57:
        /*0a78*/ 	.word	0x00000008
.L_58:


//--------------------- .nv.callgraph             --------------------------
	.section	.nv.callgraph,"",@"SHT_CUDA_CALLGRAPH"
	.align	4
	.sectionentsize	8
	.align		4
        /*0000*/ 	.word	0x00000000
	.align		4
        /*0004*/ 	.word	0xffffffff
	.align		4
        /*0008*/ 	.word	index@(_ZN7cutlass13device_kernelINS_4gemm6kernel13GemmUniversalIN4cute5tupleIJiiiiEEENS1_10collective13CollectiveMmaINS1_35MainloopSm100TmaUmmaWarpSpecializedILi5ELi2ELi2ENS5_IJNS4_1CILi2EEENSA_ILi1EEESC_EEEEENS5_IJNSA_ILi256EEESF_NSA_ILi128EEEEEEaNS5_IJlSC_lEEEaSI_NS4_8TiledMMAINS4_8MMA_AtomIJNS4_21SM100_MMA_S8_2x1SM_SSIaaiLi256ELi256ELNS4_4UMMA5MajorE0ELSN_0ELNSM_8SaturateE0EEEEEENS4_6LayoutINS5_IJSC_SC_SC_EEENS5_IJNSA_ILi0EEEST_ST_EEEEENS5_IJNS4_10UnderscoreESW_SW_EEEEENS4_18SM100_TMA_2SM_LOADENS4_14ComposedLayoutINS4_7SwizzleILi3ELi4ELi3EEENS4_18smem_ptr_flag_bitsILi8EEENSR_INS5_IJNSA_ILi8EEESG_EEENS5_IJSG_SC_EEEEEEEvNS4_8identityESZ_S19_vS1A_EENS_8epilogue10collective18CollectiveEpilogueINS1C_23Sm100TmaWarpSpecializedILi4ELi2ELi64ELb0ELb0EEEJNS5_IJSG_SF_SG_EEENS5_IJNSR_ISG_SC_EENSR_INSA_ILi64EEESC_EEEEEaSI_aSI_NS1C_6fusion15FusionCallbacksIS1G_NS1M_17LinearCombinationIaiaiLNS_15FloatRoundStyleE2EEES1H_S1L_JEEENS4_5SM1004TMEM4LOAD26SM100_TMEM_LOAD_32dp32b64xENS4_13SM90_TMA_LOADENS10_INS11_ILi2ELi4ELi3EEES14_NSR_INS5_IJS15_S1J_EEENS5_IJS1J_SC_EEEEEEENS4_39AutoVectorizingCopyWithAssumedAlignmentILi128EEENS4_14SM90_TMA_STOREES21_S23_S23_EEEvvEEEEvNT_6ParamsE)
	.align		4
        /*000c*/ 	.word	index@(__assertfail)
	.align		4
        /*0010*/ 	.word	0x00000000
	.align		4
        /*0014*/ 	.word	0xfffffffe
	.align		4
        /*0018*/ 	.word	0x00000000
	.align		4
        /*001c*/ 	.word	0xfffffffd
	.align		4
        /*0020*/ 	.word	0x00000000
	.align		4
        /*0024*/ 	.word	0xfffffffc


//--------------------- .nv.constant4             --------------------------
	.section	.nv.constant4,"a",@progbits
	.align	8
	.align		8
.nv.constant4:
        /*0000*/ 	.dword	__assertfail
	.align		8
        /*0008*/ 	.dword	__unnamed_1
	.align		8
        /*0010*/ 	.dword	__unnamed_2
	.align		8
        /*0018*/ 	.dword	__unnamed_3
	.align		8
        /*0020*/ 	.dword	_ZN40_INTERNAL_9872888c_4_k_cu_66fbce9d_303684cuda3std3__45__cpo5beginE
	.align		8
        /*0028*/ 	.dword	_ZN40_INTERNAL_9872888c_4_k_cu_66fbce9d_303684cuda3std3__45__cpo3endE
	.align		8
        /*0030*/ 	.dword	_ZN40_INTERNAL_9872888c_4_k_cu_66fbce9d_303684cuda3std3__45__cpo6cbeginE
	.align		8
        /*0038*/ 	.dword	_ZN40_INTERNAL_9872888c_4_k_cu_66fbce9d_303684cuda3std3__45__cpo4cendE
	.align		8
        /*0040*/ 	.dword	_ZN40_INTERNAL_9872888c_4_k_cu_66fbce9d_303684cuda3std3__442_GLOBAL__N__9872888c_4_k_cu_66fbce9d_303686ignoreE
	.align		8
        /*0048*/ 	.dword	_ZN40_INTERNAL_9872888c_4_k_cu_66fbce9d_303684cuda3std3__419piecewise_constructE
	.align		8
        /*0050*/ 	.dword	_ZN40_INTERNAL_9872888c_4_k_cu_66fbce9d_303684cuda3std3__48in_placeE
	.align		8
        /*0058*/ 	.dword	_ZN40_INTERNAL_9872888c_4_k_cu_66fbce9d_303684cuda3std6ranges3__45__cpo4swapE
	.align		8
        /*0060*/ 	.dword	_ZN40_INTERNAL_9872888c_4_k_cu_66fbce9d_303684cuda3std6ranges3__45__cpo9iter_moveE
	.align		8
        /*0068*/ 	.dword	_ZN40_INTERNAL_9872888c_4_k_cu_66fbce9d_303684cute7productE
	.align		8
        /*0070*/ 	.dword	_ZN40_INTERNAL_9872888c_4_k_cu_66fbce9d_303684cute1_E
	.align		8
        /*0078*/ 	.dword	$str$25
	.align		8
        /*0080*/ 	.dword	$str$26
	.align		8
        /*0088*/ 	.dword	$str$27
	.align		8
        /*0090*/ 	.dword	$str$28


//--------------------- .text._ZN7cutlass13device_kernelINS_4gemm6kernel13GemmUniversalIN4cute5tupleIJiiiiEEENS1_10collective13CollectiveMmaINS1_35MainloopSm100TmaUmmaWarpSpecializedILi5ELi2ELi2ENS5_IJNS4_1CILi2EEENSA_ILi1EEESC_EEEEENS5_IJNSA_ILi256EEESF_NSA_ILi128EEEEEEaNS5_IJlSC_lEEEaSI_NS4_8TiledMMAINS4_8MMA_AtomIJNS4_21SM100_MMA_S8_2x1SM_SSIaaiLi256ELi256ELNS4_4UMMA5MajorE0ELSN_0ELNSM_8SaturateE0EEEEEENS4_6LayoutINS5_IJSC_SC_SC_EEENS5_IJNSA_ILi0EEEST_ST_EEEEENS5_IJNS4_10UnderscoreESW_SW_EEEEENS4_18SM100_TMA_2SM_LOADENS4_14ComposedLayoutINS4_7SwizzleILi3ELi4ELi3EEENS4_18smem_ptr_flag_bitsILi8EEENSR_INS5_IJNSA_ILi8EEESG_EEENS5_IJSG_SC_EEEEEEEvNS4_8identityESZ_S19_vS1A_EENS_8epilogue10collective18CollectiveEpilogueINS1C_23Sm100TmaWarpSpecializedILi4ELi2ELi64ELb0ELb0EEEJNS5_IJSG_SF_SG_EEENS5_IJNSR_ISG_SC_EENSR_INSA_ILi64EEESC_EEEEEaSI_aSI_NS1C_6fusion15FusionCallbacksIS1G_NS1M_17LinearCombinationIaiaiLNS_15FloatRoundStyleE2EEES1H_S1L_JEEENS4_5SM1004TMEM4LOAD26SM100_TMEM_LOAD_32dp32b64xENS4_13SM90_TMA_LOADENS10_INS11_ILi2ELi4ELi3EEES14_NSR_INS5_IJS15_S1J_EEENS5_IJS1J_SC_EEEEEEENS4_39AutoVectorizingCopyWithAssumedAlignmentILi128EEENS4_14SM90_TMA_STOREES21_S23_S23_EEEvvEEEEvNT_6ParamsE --------------------------
	.section	.text._ZN7cutlass13device_kernelINS_4gemm6kernel13GemmUniversalIN4cute5tupleIJiiiiEEENS1_10collective13CollectiveMmaINS1_35MainloopSm100TmaUmmaWarpSpecializedILi5ELi2ELi2ENS5_IJNS4_1CILi2EEENSA_ILi1EEESC_EEEEENS5_IJNSA_ILi256EEESF_NSA_ILi128EEEEEEaNS5_IJlSC_lEEEaSI_NS4_8TiledMMAINS4_8MMA_AtomIJNS4_21SM100_MMA_S8_2x1SM_SSIaaiLi256ELi256ELNS4_4UMMA5MajorE0ELSN_0ELNSM_8SaturateE0EEEEEENS4_6LayoutINS5_IJSC_SC_SC_EEENS5_IJNSA_ILi0EEEST_ST_EEEEENS5_IJNS4_10UnderscoreESW_SW_EEEEENS4_18SM100_TMA_2SM_LOADENS4_14ComposedLayoutINS4_7SwizzleILi3ELi4ELi3EEENS4_18smem_ptr_flag_bitsILi8EEENSR_INS5_IJNSA_ILi8EEESG_EEENS5_IJSG_SC_EEEEEEEvNS4_8identityESZ_S19_vS1A_EENS_8epilogue10collective18CollectiveEpilogueINS1C_23Sm100TmaWarpSpecializedILi4ELi2ELi64ELb0ELb0EEEJNS5_IJSG_SF_SG_EEENS5_IJNSR_ISG_SC_EENSR_INSA_ILi64EEESC_EEEEEaSI_aSI_NS1C_6fusion15FusionCallbacksIS1G_NS1M_17LinearCombinationIaiaiLNS_15FloatRoundStyleE2EEES1H_S1L_JEEENS4_5SM1004TMEM4LOAD26SM100_TMEM_LOAD_32dp32b64xENS4_13SM90_TMA_LOADENS10_INS11_ILi2ELi4ELi3EEES14_NSR_INS5_IJS15_S1J_EEENS5_IJS1J_SC_EEEEEEENS4_39AutoVectorizingCopyWithAssumedAlignmentILi128EEENS4_14SM90_TMA_STOREES21_S23_S23_EEEvvEEEEvNT_6ParamsE,"ax",@progbits
	.align	128
.text._ZN7cutlass13device_kernelINS_4gemm6kernel13GemmUniversalIN4cute5tupleIJiiiiEEENS1_10collective13CollectiveMmaINS1_35MainloopSm100TmaUmmaWarpSpecializedILi5ELi2ELi2ENS5_IJNS4_1CILi2EEENSA_ILi1EEESC_EEEEENS5_IJNSA_ILi256EEESF_NSA_ILi128EEEEEEaNS5_IJlSC_lEEEaSI_NS4_8TiledMMAINS4_8MMA_AtomIJNS4_21SM100_MMA_S8_2x1SM_SSIaaiLi256ELi256ELNS4_4UMMA5MajorE0ELSN_0ELNSM_8SaturateE0EEEEEENS4_6LayoutINS5_IJSC_SC_SC_EEENS5_IJNSA_ILi0EEEST_ST_EEEEENS5_IJNS4_10UnderscoreESW_SW_EEEEENS4_18SM100_TMA_2SM_LOADENS4_14ComposedLayoutINS4_7SwizzleILi3ELi4ELi3EEENS4_18smem_ptr_flag_bitsILi8EEENSR_INS5_IJNSA_ILi8EEESG_EEENS5_IJSG_SC_EEEEEEEvNS4_8identityESZ_S19_vS1A_EENS_8epilogue10collective18CollectiveEpilogueINS1C_23Sm100TmaWarpSpecializedILi4ELi2ELi64ELb0ELb0EEEJNS5_IJSG_SF_SG_EEENS5_IJNSR_ISG_SC_EENSR_INSA_ILi64EEESC_EEEEEaSI_aSI_NS1C_6fusion15FusionCallbacksIS1G_NS1M_17LinearCombinationIaiaiLNS_15FloatRoundStyleE2EEES1H_S1L_JEEENS4_5SM1004TMEM4LOAD26SM100_TMEM_LOAD_32dp32b64xENS4_13SM90_TMA_LOADENS10_INS11_ILi2ELi4ELi3EEES14_NSR_INS5_IJS15_S1J_EEENS5_IJS1J_SC_EEEEEEENS4_39AutoVectorizingCopyWithAssumedAlignmentILi128EEENS4_14SM90_TMA_STOREES21_S23_S23_EEEvvEEEEvNT_6ParamsE:
        .type           _ZN7cutlass13device_kernelINS_4gemm6kernel13GemmUniversalIN4cute5tupleIJiiiiEEENS1_10collective13CollectiveMmaINS1_35MainloopSm100TmaUmmaWarpSpecializedILi5ELi2ELi2ENS5_IJNS4_1CILi2EEENSA_ILi1EEESC_EEEEENS5_IJNSA_ILi256EEESF_NSA_ILi128EEEEEEaNS5_IJlSC_lEEEaSI_NS4_8TiledMMAINS4_8MMA_AtomIJNS4_21SM100_MMA_S8_2x1SM_SSIaaiLi256ELi256ELNS4_4UMMA5MajorE0ELSN_0ELNSM_8SaturateE0EEEEEENS4_6LayoutINS5_IJSC_SC_SC_EEENS5_IJNSA_ILi0EEEST_ST_EEEEENS5_IJNS4_10UnderscoreESW_SW_EEEEENS4_18SM100_TMA_2SM_LOADENS4_14ComposedLayoutINS4_7SwizzleILi3ELi4ELi3EEENS4_18smem_ptr_flag_bitsILi8EEENSR_INS5_IJNSA_ILi8EEESG_EEENS5_IJSG_SC_EEEEEEEvNS4_8identityESZ_S19_vS1A_EENS_8epilogue10collective18CollectiveEpilogueINS1C_23Sm100TmaWarpSpecializedILi4ELi2ELi64ELb0ELb0EEEJNS5_IJSG_SF_SG_EEENS5_IJNSR_ISG_SC_EENSR_INSA_ILi64EEESC_EEEEEaSI_aSI_NS1C_6fusion15FusionCallbacksIS1G_NS1M_17LinearCombinationIaiaiLNS_15FloatRoundStyleE2EEES1H_S1L_JEEENS4_5SM1004TMEM4LOAD26SM100_TMEM_LOAD_32dp32b64xENS4_13SM90_TMA_LOADENS10_INS11_ILi2ELi4ELi3EEES14_NSR_INS5_IJS15_S1J_EEENS5_IJS1J_SC_EEEEEEENS4_39AutoVectorizingCopyWithAssumedAlignmentILi128EEENS4_14SM90_TMA_STOREES21_S23_S23_EEEvvEEEEvNT_6ParamsE,@function
        .size           _ZN7cutlass13device_kernelINS_4gemm6kernel13GemmUniversalIN4cute5tupleIJiiiiEEENS1_10collective13CollectiveMmaINS1_35MainloopSm100TmaUmmaWarpSpecializedILi5ELi2ELi2ENS5_IJNS4_1CILi2EEENSA_ILi1EEESC_EEEEENS5_IJNSA_ILi256EEESF_NSA_ILi128EEEEEEaNS5_IJlSC_lEEEaSI_NS4_8TiledMMAINS4_8MMA_AtomIJNS4_21SM100_MMA_S8_2x1SM_SSIaaiLi256ELi256ELNS4_4UMMA5MajorE0ELSN_0ELNSM_8SaturateE0EEEEEENS4_6LayoutINS5_IJSC_SC_SC_EEENS5_IJNSA_ILi0EEEST_ST_EEEEENS5_IJNS4_10UnderscoreESW_SW_EEEEENS4_18SM100_TMA_2SM_LOADENS4_14ComposedLayoutINS4_7SwizzleILi3ELi4ELi3EEENS4_18smem_ptr_flag_bitsILi8EEENSR_INS5_IJNSA_ILi8EEESG_EEENS5_IJSG_SC_EEEEEEEvNS4_8identityESZ_S19_vS1A_EENS_8epilogue10collective18CollectiveEpilogueINS1C_23Sm100TmaWarpSpecializedILi4ELi2ELi64ELb0ELb0EEEJNS5_IJSG_SF_SG_EEENS5_IJNSR_ISG_SC_EENSR_INSA_ILi64EEESC_EEEEEaSI_aSI_NS1C_6fusion15FusionCallbacksIS1G_NS1M_17LinearCombinationIaiaiLNS_15FloatRoundStyleE2EEES1H_S1L_JEEENS4_5SM1004TMEM4LOAD26SM100_TMEM_LOAD_32dp32b64xENS4_13SM90_TMA_LOADENS10_INS11_ILi2ELi4ELi3EEES14_NSR_INS5_IJS15_S1J_EEENS5_IJS1J_SC_EEEEEEENS4_39AutoVectorizingCopyWithAssumedAlignmentILi128EEENS4_14SM90_TMA_STOREES21_S23_S23_EEEvvEEEEvNT_6ParamsE,(.L_x_188 - _ZN7cutlass13device_kernelINS_4gemm6kernel13GemmUniversalIN4cute5tupleIJiiiiEEENS1_10collective13CollectiveMmaINS1_35MainloopSm100TmaUmmaWarpSpecializedILi5ELi2ELi2ENS5_IJNS4_1CILi2EEENSA_ILi1EEESC_EEEEENS5_IJNSA_ILi256EEESF_NSA_ILi128EEEEEEaNS5_IJlSC_lEEEaSI_NS4_8TiledMMAINS4_8MMA_AtomIJNS4_21SM100_MMA_S8_2x1SM_SSIaaiLi256ELi256ELNS4_4UMMA5MajorE0ELSN_0ELNSM_8SaturateE0EEEEEENS4_6LayoutINS5_IJSC_SC_SC_EEENS5_IJNSA_ILi0EEEST_ST_EEEEENS5_IJNS4_10UnderscoreESW_SW_EEEEENS4_18SM100_TMA_2SM_LOADENS4_14ComposedLayoutINS4_7SwizzleILi3ELi4ELi3EEENS4_18smem_ptr_flag_bitsILi8EEENSR_INS5_IJNSA_ILi8EEESG_EEENS5_IJSG_SC_EEEEEEEvNS4_8identityESZ_S19_vS1A_EENS_8epilogue10collective18CollectiveEpilogueINS1C_23Sm100TmaWarpSpecializedILi4ELi2ELi64ELb0ELb0EEEJNS5_IJSG_SF_SG_EEENS5_IJNSR_ISG_SC_EENSR_INSA_ILi64EEESC_EEEEEaSI_aSI_NS1C_6fusion15FusionCallbacksIS1G_NS1M_17LinearCombinationIaiaiLNS_15FloatRoundStyleE2EEES1H_S1L_JEEENS4_5SM1004TMEM4LOAD26SM100_TMEM_LOAD_32dp32b64xENS4_13SM90_TMA_LOADENS10_INS11_ILi2ELi4ELi3EEES14_NSR_INS5_IJS15_S1J_EEENS5_IJS1J_SC_EEEEEEENS4_39AutoVectorizingCopyWithAssumedAlignmentILi128EEENS4_14SM90_TMA_STOREES21_S23_S23_EEEvvEEEEvNT_6ParamsE)
        .other          _ZN7cutlass13device_kernelINS_4gemm6kernel13GemmUniversalIN4cute5tupleIJiiiiEEENS1_10collective13CollectiveMmaINS1_35MainloopSm100TmaUmmaWarpSpecializedILi5ELi2ELi2ENS5_IJNS4_1CILi2EEENSA_ILi1EEESC_EEEEENS5_IJNSA_ILi256EEESF_NSA_ILi128EEEEEEaNS5_IJlSC_lEEEaSI_NS4_8TiledMMAINS4_8MMA_AtomIJNS4_21SM100_MMA_S8_2x1SM_SSIaaiLi256ELi256ELNS4_4UMMA5MajorE0ELSN_0ELNSM_8SaturateE0EEEEEENS4_6LayoutINS5_IJSC_SC_SC_EEENS5_IJNSA_ILi0EEEST_ST_EEEEENS5_IJNS4_10UnderscoreESW_SW_EEEEENS4_18SM100_TMA_2SM_LOADENS4_14ComposedLayoutINS4_7SwizzleILi3ELi4ELi3EEENS4_18smem_ptr_flag_bitsILi8EEENSR_INS5_IJNSA_ILi8EEESG_EEENS5_IJSG_SC_EEEEEEEvNS4_8identityESZ_S19_vS1A_EENS_8epilogue10collective18CollectiveEpilogueINS1C_23Sm100TmaWarpSpecializedILi4ELi2ELi64ELb0ELb0EEEJNS5_IJSG_SF_SG_EEENS5_IJNSR_ISG_SC_EENSR_INSA_ILi64EEESC_EEEEEaSI_aSI_NS1C_6fusion15FusionCallbacksIS1G_NS1M_17LinearCombinationIaiaiLNS_15FloatRoundStyleE2EEES1H_S1L_JEEENS4_5SM1004TMEM4LOAD26SM100_TMEM_LOAD_32dp32b64xENS4_13SM90_TMA_LOADENS10_INS11_ILi2ELi4ELi3EEES14_NSR_INS5_IJS15_S1J_EEENS5_IJS1J_SC_EEEEEEENS4_39AutoVectorizingCopyWithAssumedAlignmentILi128EEENS4_14SM90_TMA_STOREES21_S23_S23_EEEvvEEEEvNT_6ParamsE,@"STO_CUDA_ENTRY STV_DEFAULT"
_ZN7cutlass13device_kernelINS_4gemm6kernel13GemmUniversalIN4cute5tupleIJiiiiEEENS1_10collective13CollectiveMmaINS1_35MainloopSm100TmaUmmaWarpSpecializedILi5ELi2ELi2ENS5_IJNS4_1CILi2EEENSA_ILi1EEESC_EEEEENS5_IJNSA_ILi256EEESF_NSA_ILi128EEEEEEaNS5_IJlSC_lEEEaSI_NS4_8TiledMMAINS4_8MMA_AtomIJNS4_21SM100_MMA_S8_2x1SM_SSIaaiLi256ELi256ELNS4_4UMMA5MajorE0ELSN_0ELNSM_8SaturateE0EEEEEENS4_6LayoutINS5_IJSC_SC_SC_EEENS5_IJNSA_ILi0EEEST_ST_EEEEENS5_IJNS4_10UnderscoreESW_SW_EEEEENS4_18SM100_TMA_2SM_LOADENS4_14ComposedLayoutINS4_7SwizzleILi3ELi4ELi3EEENS4_18smem_ptr_flag_bitsILi8EEENSR_INS5_IJNSA_ILi8EEESG_EEENS5_IJSG_SC_EEEEEEEvNS4_8identityESZ_S19_vS1A_EENS_8epilogue10collective18CollectiveEpilogueINS1C_23Sm100TmaWarpSpecializedILi4ELi2ELi64ELb0ELb0EEEJNS5_IJSG_SF_SG_EEENS5_IJNSR_ISG_SC_EENSR_INSA_ILi64EEESC_EEEEEaSI_aSI_NS1C_6fusion15FusionCallbacksIS1G_NS1M_17LinearCombinationIaiaiLNS_15FloatRoundStyleE2EEES1H_S1L_JEEENS4_5SM1004TMEM4LOAD26SM100_TMEM_LOAD_32dp32b64xENS4_13SM90_TMA_LOADENS10_INS11_ILi2ELi4ELi3EEES14_NSR_INS5_IJS15_S1J_EEENS5_IJS1J_SC_EEEEEEENS4_39AutoVectorizingCopyWithAssumedAlignmentILi128EEENS4_14SM90_TMA_STOREES21_S23_S23_EEEvvEEEEvNT_6ParamsE:
[----:B------:R-:W1:Y:S01]  /*0000*/  LDC R1, c[0x0][0x37c] ;  /* 0x0000df00ff017b82 */ /* 0x000e620000000800 */
[----:B------:R-:W2:Y:S01]  /*0010*/  S2R R169, SR_TID.X ;  /* 0x0000000000a97919 */ /* 0x000ea20000002100 */
[----:B------:R-:W3:Y:S06]  /*0020*/  LDCU.64 UR6, c[0x0][0x890] ;  /* 0x00011200ff0677ac */ /* 0x000eec0008000a00 */
[----:B------:R-:W4:Y:S01]  /*0030*/  S2UR UR37, SR_CgaCtaId ;  /* 0x00000000002579c3 */ /* 0x000f220000008800 */
[----:B------:R-:W-:Y:S02]  /*0040*/  PRMT R153, RZ, 0x7610, R153 ;  /* 0x00007610ff997816 */ /* 0x000fe40000000099 */
[----:B------:R-:W-:Y:S01]  /*0050*/  ELECT P1, URZ, PT ;  /* 0x0000000000ff782f */ /* 0x000fe20003820000 */
[----:B------:R-:W1:Y:S01]  /*0060*/  LDCU.64 UR46, c[0x0][0x358] ;  /* 0x00006b00ff2e77ac */ /* 0x000e620008000a00 */
[----:B---3--:R-:W-:-:S04]  /*0070*/  UISETP.NE.U32.AND UP0, UPT, UR6, URZ, UPT ;  /* 0x000000ff0600728c */ /* 0x008fc8000bf05070 */
[----:B------:R-:W-:Y:S02]  /*0080*/  UISETP.NE.AND.EX UP0, UPT, UR7, URZ, UPT, UP0 ;  /* 0x000000ff0700728c */ /* 0x000fe4000bf05300 */
[----:B----4-:R-:W-:Y:S02]  /*0090*/  ULOP3.LUT UR5, UR37, 0x1, URZ, 0xc0, !UPT ;  /* 0x0000000125057892 */ /* 0x010fe4000f8ec0ff */
[----:B------:R-:W-:Y:S01]  /*00a0*/  ULOP3.LUT UR4, UR37, 0x1, URZ, 0x3c, !UPT ;  /* 0x0000000125047892 */ /* 0x000fe2000f8e3cff */
[----:B--2---:R-:W-:-:S05]  /*00b0*/  SHF.R.U32.HI R156, RZ, 0x5, R169 ;  /* 0x00000005ff9c7819 */ /* 0x004fca00000116a9 */
[----:B------:R-:W2:Y:S02]  /*00c0*/  SHFL.IDX PT, R0, R156, RZ, 0x1f ;  /* 0x00001fff9c007589 */ /* 0x000ea400000e0000 */
[----:B--2---:R-:W-:Y:S01]  /*00d0*/  R2UR UR10, R0 ;  /* 0x00000000000a72ca */ /* 0x004fe200000e0000 */
[----:B-1----:R-:W-:-:S14]  /*00e0*/  BRA.U UP0, `(.L_x_0) ;  /* 0x00000001002c7547 */ /* 0x002fdc000b800000 */
[----:B------:R-:W1:Y:S02]  /*00f0*/  LDCU.64 UR8, c[0x0][0x888] ;  /* 0x00011100ff0877ac */ /* 0x000e640008000a00 */
[----:B-1----:R-:W-:-:S04]  /*0100*/  UISETP.NE.U32.AND UP0, UPT, UR8, URZ, UPT ;  /* 0x000000ff0800728c */ /* 0x002fc8000bf05070 */
[----:B------:R-:W-:-:S09]  /*0110*/  UISETP.NE.AND.EX UP0, UPT, UR9, URZ, UPT, UP0 ;  /* 0x000000ff0900728c */ /* 0x000fd2000bf05300 */
[----:B------:R-:W-:Y:S05]  /*0120*/  BRA.U !UP0, `(.L_x_1) ;  /* 0x0000000108107547 */ /* 0x000fea000b800000 */
[----:B------:R-:W1:Y:S02]  /*0130*/  LDC.64 R82, c[0x0][0x888] ;  /* 0x00022200ff527b82 */ /* 0x000e640000000a00 */
[----:B-1----:R1:W5:Y:S01]  /*0140*/  LDG.E R82, desc[UR46][R82.64] ;  /* 0x0000002e52527981 */ /* 0x002362000c1e1900 */
[----:B------:R-:W-:Y:S01]  /*0150*/  HFMA2 R153, -RZ, RZ, 0, 5.9604644775390625e-08 ;  /* 0x00000001ff997431 */ /* 0x000fe200000001ff */
[----:B------:R-:W-:Y:S05]  /*0160*/  BRA `(.L_x_0) ;  /* 0x00000000000c7947 */ /* 0x000fea0003800000 */
.L_x_1:
[----:B------:R-:W1:Y:S01]  /*0170*/  LDCU UR8, c[0x0][0x880] ;  /* 0x00011000ff0877ac */ /* 0x000e620008000800 */
[----:B------:R-:W-:Y:S01]  /*0180*/  HFMA2 R153, -RZ, RZ, 0, 5.9604644775390625e-08 ;  /* 0x00000001ff997431 */ /* 0x000fe200000001ff */
[----:B-1----:R-:W-:-:S07]  /*0190*/  MOV R82, UR8 ;  /* 0x0000000800527c02 */ /* 0x002fce0008000f00 */
.L_x_0:
[----:B------:R-:W2:Y:S02]  /*01a0*/  LDCU.64 UR8, c[0x0][0x8b0] ;  /* 0x00011600ff0877ac */ /* 0x000ea40008000a00 */
[----:B--2---:R-:W-:-:S04]  /*01b0*/  UISETP.NE.U32.AND UP0, UPT, UR8, URZ, UPT ;  /* 0x000000ff0800728c */ /* 0x004fc8000bf05070 */
[----:B------:R-:W-:-:S09]  /*01c0*/  UISETP.NE.AND.EX UP0, UPT, UR9, URZ, UPT, UP0 ;  /* 0x000000ff0900728c */ /* 0x000fd2000bf05300 */
[----:B------:R-:W-:Y:S05]  /*01d0*/  BRA.U UP0, `(.L_x_2) ;  /* 0x0000000100247547 */ /* 0x000fea000b800000 */
[----:B------:R-:W2:Y:S02]  /*01e0*/  LDCU.64 UR8, c[0x0][0x8a8] ;  /* 0x00011500ff0877ac */ /* 0x000ea40008000a00 */
[----:B--2---:R-:W-:-:S04]  /*01f0*/  UISETP.NE.U32.AND UP0, UPT, UR8, URZ, UPT ;  /* 0x000000ff0800728c */ /* 0x004fc8000bf05070 */
[----:B------:R-:W-:-:S09]  /*0200*/  UISETP.NE.AND.EX UP0, UPT, UR9, URZ, UPT, UP0 ;  /* 0x000000ff0900728c */ /* 0x000fd2000bf05300 */
[----:B------:R-:W-:Y:S05]  /*0210*/  BRA.U !UP0, `(.L_x_3) ;  /* 0x00000001080c7547 */ /* 0x000fea000b800000 */
[----:B------:R-:W2:Y:S02]  /*0220*/  LDC.64 R78, c[0x0][0x8a8] ;  /* 0x00022a00ff4e7b82 */ /* 0x000ea40000000a00 */
[----:B--2---:R2:W5:Y:S01]  /*0230*/  LDG.E R78, desc[UR46][R78.64] ;  /* 0x0000002e4e4e7981 */ /* 0x004562000c1e1900 */
[----:B------:R-:W-:Y:S05]  /*0240*/  BRA `(.L_x_2) ;  /* 0x0000000000087947 */ /* 0x000fea0003800000 */
.L_x_3:
[----:B------:R-:W2:Y:S02]  /*0250*/  LDCU UR8, c[0x0][0x8a0] ;  /* 0x00011400ff0877ac */ /* 0x000ea40008000800 */
[----:B--2---:R-:W-:Y:S02]  /*0260*/  MOV R78, UR8 ;  /* 0x00000008004e7c02 */ /* 0x004fe40008000f00 */
.L_x_2:
[----:B------:R-:W-:Y:S01]  /*0270*/  IMAD.U32 R0, RZ, RZ, UR10 ;  /* 0x0000000aff007e24 */ /* 0x000fe2000f8e00ff */
[----:B------:R-:W-:Y:S04]  /*0280*/  BSSY.RECONVERGENT B0, `(.L_x_4) ;  /* 0x000000c000007945 */ /* 0x000fe80003800200 */
[C---:B------:R-:W-:Y:S02]  /*0290*/  ISETP.NE.OR P2, PT, R0.reuse, 0x1, !P1 ;  /* 0x000000010000780c */ /* 0x040fe40004f45670 */
[----:B------:R-:W-:-:S11]  /*02a0*/  ISETP.NE.OR P0, PT, R0, 0x3, !P1 ;  /* 0x000000030000780c */ /* 0x000fd60004f05670 */
[----:B------:R-:W-:Y:S05]  /*02b0*/  @P2 BRA `(.L_x_5) ;  /* 0x0000000000202947 */ /* 0x000fea0003800000 */
[----:B------:R-:W3:Y:S02]  /*02c0*/  LDCU.64 UR8, c[0x0][0x348] ;  /* 0x00006900ff0877ac */ /* 0x000ee40008000a00 */
[----:B---3--:R-:W-:Y:S02]  /*02d0*/  UIADD3 UR12, UP1, UPT, UR8, 0x80, URZ ;  /* 0x00000080080c7890 */ /* 0x008fe4000ff3e0ff */
[----:B------:R-:W-:Y:S02]  /*02e0*/  UIADD3 UR8, UP0, UPT, UR8, 0x180, URZ ;  /* 0x0000018008087890 */ /* 0x000fe4000ff1e0ff */
[----:B------:R-:W-:Y:S02]  /*02f0*/  UIADD3.X UR13, UPT, UPT, URZ, UR9, URZ, UP1, !UPT ;  /* 0x00000009ff0d7290 */ /* 0x000fe40008ffe4ff */
[----:B------:R-:W-:-:S07]  /*0300*/  UIADD3.X UR9, UPT, UPT, URZ, UR9, URZ, UP0, !UPT ;  /* 0x00000009ff097290 */ /* 0x000fce00087fe4ff */
[----:B------:R3:W-:Y:S02]  /*0310*/  UTMACCTL.PF [UR12] ;  /* 0x000000000c0079b9 */ /* 0x0007e40008040000 */
[----:B------:R3:W-:Y:S02]  /*0320*/  UTMACCTL.PF [UR8] ;  /* 0x00000000080079b9 */ /* 0x0007e40008040000 */
[----:B---3--:R-:W-:Y:S01]  /*0330*/  NOP ;  /* 0x0000000000007918 */ /* 0x008fe20000000000 */
.L_x_5:
[----:B------:R-:W-:Y:S05]  /*0340*/  BSYNC.RECONVERGENT B0 ;  /* 0x0000000000007941 */ /* 0x000fea0003800200 */
.L_x_4:
[----:B------:R-:W-:Y:S04]  /*0350*/  BSSY.RECONVERGENT B0, `(.L_x_6) ;  /* 0x000000a000007945 */ /* 0x000fe80003800200 */
        /* <DEDUP_REMOVED lines=9> */
.L_x_7:
[----:B------:R-:W-:Y:S05]  /*03f0*/  BSYNC.RECONVERGENT B0 ;  /* 0x0000000000007941 */ /* 0x000fea0003800200 */
.L_x_6:
[----:B------:R-:W3:Y:S01]  /*0400*/  LDCU.64 UR8, c[0x0][0x888] ;  /* 0x00011100ff0877ac */ /* 0x000ee20008000a00 */
[----:B------:R-:W-:Y:S02]  /*0410*/  UISETP.EQ.U32.AND UP1, UPT, UR6, URZ, UPT ;  /* 0x000000ff0600728c */ /* 0x000fe4000bf22070 */
[----:B------:R-:W-:Y:S02]  /*0420*/  UPLOP3.LUT UP5, UPT, UPT, UPT, UPT, 0x80, 0x8 ;  /* 0x000000000008789c */ /* 0x000fe40003faf070 */
[----:B---3--:R-:W-:-:S04]  /*0430*/  UISETP.NE.U32.AND UP0, UPT, UR8, URZ, UPT ;  /* 0x000000ff0800728c */ /* 0x008fc8000bf05070 */
[----:B------:R-:W-:-:S04]  /*0440*/  UISETP.NE.AND.EX UP0, UPT, UR9, URZ, UPT, UP0 ;  /* 0x000000ff0900728c */ /* 0x000fc8000bf05300 */
[----:B------:R-:W-:-:S04]  /*0450*/  UISETP.EQ.OR.EX UP2, UPT, UR7, URZ, !UP0, UP1 ;  /* 0x000000ff0700728c */ /* 0x000fc8000c742710 */
[----:B------:R-:W-:-:S05]  /*0460*/  UP2UR UR50, UPR, URZ, 0x4 ;  /* 0x00000004ff327883 */ /* 0x000fca0008000000 */
[----:B------:R-:W-:Y:S07]  /*0470*/  BRA.U !UP2, `(.L_x_8) ;  /* 0x000000010a207547 */ /* 0x000fee000b800000 */
[----:B-----5:R-:W-:Y:S01]  /*0480*/  R2UR UR8, R82 ;  /* 0x00000000520872ca */ /* 0x020fe200000e0000 */
[----:B------:R-:W-:Y:S02]  /*0490*/  UISETP.NE.U32.AND UP2, UPT, UR6, URZ, UPT ;  /* 0x000000ff0600728c */ /* 0x000fe4000bf45070 */
[----:B------:R-:W-:Y:S02]  /*04a0*/  USEL UR6, URZ, 0xffffffff, UP0 ;  /* 0xffffffffff067887 */ /* 0x000fe40008000000 */
[----:B------:R-:W-:-:S08]  /*04b0*/  UISETP.NE.AND.EX UP2, UPT, UR7, URZ, UPT, UP2 ;  /* 0x000000ff0700728c */ /* 0x000fd0000bf45320 */
[----:B------:R-:W-:-:S04]  /*04c0*/  UISETP.NE.AND UP1, UPT, UR8, URZ, UPT ;  /* 0x000000ff0800728c */ /* 0x000fc8000bf25270 */
[----:B------:R-:W-:-:S04]  /*04d0*/  @!UP2 USEL UR6, URZ, 0xffffffff, UP1 ;  /* 0xffffffffff06a887 */ /* 0x000fc80008800000 */
[----:B------:R-:W-:-:S04]  /*04e0*/  ULOP3.LUT UR6, UR6, 0x1, URZ, 0xc0, !UPT ;  /* 0x0000000106067892 */ /* 0x000fc8000f8ec0ff */
[----:B------:R-:W-:-:S11]  /*04f0*/  UISETP.NE.U32.AND UP5, UPT, UR6, 0x1, UPT ;  /* 0x000000010600788c */ /* 0x000fd6000bfa5070 */
.L_x_8:
[----:B------:R-:W3:Y:S01]  /*0500*/  SHFL.IDX PT, R0, R156, RZ, 0x1f ;  /* 0x00001fff9c007589 */ /* 0x000ee200000e0000 */
[----:B------:R-:W-:-:S04]  /*0510*/  UISETP.NE.AND UP1, UPT, UR10, 0x2, UPT ;  /* 0x000000020a00788c */ /* 0x000fc8000bf25270 */
[----:B------:R-:W-:Y:S02]  /*0520*/  UISETP.EQ.AND UP2, UPT, UR5, URZ, !UP1 ;  /* 0x000000ff0500728c */ /* 0x000fe4000cf42270 */
[----:B------:R-:W-:-:S04]  /*0530*/  USEL UR6, URZ, 0x1, UP1 ;  /* 0x00000001ff067887 */ /* 0x000fc80008800000 */
[----:B------:R-:W-:Y:S02]  /*0540*/  PLOP3.LUT P5, PT, P1, PT, UP2, 0x80, 0x8 ;  /* 0x000000000008781c */ /* 0x000fe40000faf028 */
[----:B---3--:R-:W-:-:S13]  /*0550*/  ISETP.NE.AND P0, PT, R0, RZ, PT ;  /* 0x000000ff0000720c */ /* 0x008fda0003f05270 */
[----:B------:R-:W-:Y:S05]  /*0560*/  @P0 BRA `(.L_x_9) ;  /* 0x00000000004c0947 */ /* 0x000fea0003800000 */
[----:B------:R-:W-:Y:S01]  /*0570*/  UMOV UR8, 0x400 ;  /* 0x0000040000087882 */ /* 0x000fe20000000000 */
[----:B------:R-:W-:Y:S01]  /*0580*/  UMOV UR7, 0x1 ;  /* 0x0000000100077882 */ /* 0x000fe20000000000 */
[----:B------:R-:W-:Y:S02]  /*0590*/  ULEA UR8, UR37, UR8, 0x18 ;  /* 0x0000000825087291 */ /* 0x000fe4000f8ec0ff */
[----:B------:R-:W-:-:S04]  /*05a0*/  UIADD3 UR12, UPT, UPT, -UR7, 0x100000, URZ ;  /* 0x00100000070c7890 */ /* 0x000fc8000fffe1ff */
[----:B------:R-:W-:Y:S02]  /*05b0*/  USHF.L.U32 UR13, UR12, 0xb, URZ ;  /* 0x0000000b0c0d7899 */ /* 0x000fe400080006ff */
[----:B------:R-:W-:Y:S01]  /*05c0*/  USHF.L.U32 UR12, UR12, 0x1, URZ ;  /* 0x000000010c0c7899 */ /* 0x000fe200080006ff */
[----:B------:R-:W-:Y:S01]  /*05d0*/  ELECT P0, URZ, PT ;  /* 0x0000000000ff782f */ /* 0x000fe20003800000 */
[----:B------:R-:W3:Y:S10]  /*05e0*/  FENCE.VIEW.ASYNC.S ;  /* 0x00000000000073c6 */ /* 0x000ef40000000000 */
[----:B---3--:R3:W4:Y:S01]  /*05f0*/  SYNCS.EXCH.64 URZ, [UR8], UR12 ;  /* 0x0000000c08ff75b2 */ /* 0x0087220008000100 */
[----:B------:R3:W1:Y:S01]  /*0600*/  SYNCS.EXCH.64 URZ, [UR8+0x28], UR12 ;  /* 0x0000280c08ff75b2 */ /* 0x0006620008000100 */
        /* <DEDUP_REMOVED lines=8> */
[----:B------:R-:W-:Y:S01]  /*0690*/  NOP ;  /* 0x0000000000007918 */ /* 0x000fe20000000000 */
.L_x_9:
[----:B------:R-:W2:Y:S01]  /*06a0*/  SHFL.IDX PT, R0, R156, RZ, 0x1f ;  /* 0x00001fff9c007589 */ /* 0x000ea200000e0000 */
[----:B------:R-:W-:Y:S01]  /*06b0*/  NOP ;  /* 0x0000000000007918 */ /* 0x000fe20000000000 */
[----:B--2---:R-:W-:-:S13]  /*06c0*/  ISETP.NE.AND P0, PT, R0, 0x1, PT ;  /* 0x000000010000780c */ /* 0x004fda0003f05270 */
[----:B------:R-:W-:Y:S05]  /*06d0*/  @P0 BRA `(.L_x_10) ;  /* 0x0000000000540947 */ /* 0x000fea0003800000 */
[----:B------:R-:W-:Y:S01]  /*06e0*/  UMOV UR9, 0x400 ;  /* 0x0000040000097882 */ /* 0x000fe20000000000 */
[----:B---3--:R-:W-:Y:S01]  /*06f0*/  UMOV UR8, 0x20 ;  /* 0x0000002000087882 */ /* 0x008fe20000000000 */
[----:B------:R-:W-:Y:S01]  /*0700*/  UMOV UR7, 0x80 ;  /* 0x0000008000077882 */ /* 0x000fe20000000000 */
[----:B------:R-:W-:Y:S02]  /*0710*/  ULEA UR9, UR37, UR9, 0x18 ;  /* 0x0000000925097291 */ /* 0x000fe4000f8ec0ff */
[----:B------:R-:W-:-:S04]  /*0720*/  UIADD3 UR12, UPT, UPT, -UR8, 0x100000, URZ ;  /* 0x00100000080c7890 */ /* 0x000fc8000fffe1ff */
[----:B------:R-:W-:Y:S02]  /*0730*/  USHF.L.U32 UR13, UR12, 0xb, URZ ;  /* 0x0000000b0c0d7899 */ /* 0x000fe400080006ff */
[----:B------:R-:W-:Y:S02]  /*0740*/  USHF.L.U32 UR12, UR12, 0x1, URZ ;  /* 0x000000010c0c7899 */ /* 0x000fe400080006ff */
[----:B------:R-:W-:-:S04]  /*0750*/  UIADD3 UR14, UPT, UPT, -UR7, 0x100000, URZ ;  /* 0x00100000070e7890 */ /* 0x000fc8000fffe1ff */
[----:B------:R-:W-:Y:S02]  /*0760*/  USHF.L.U32 UR15, UR14, 0xb, URZ ;  /* 0x0000000b0e0f7899 */ /* 0x000fe400080006ff */
[----:B------:R-:W-:Y:S01]  /*0770*/  USHF.L.U32 UR14, UR14, 0x1, URZ ;  /* 0x000000010e0e7899 */ /* 0x000fe200080006ff */
[----:B------:R-:W-:Y:S01]  /*0780*/  ELECT P0, URZ, PT ;  /* 0x0000000000ff782f */ /* 0x000fe20003800000 */
[----:B------:R-:W2:Y:S02]  /*0790*/  FENCE.VIEW.ASYNC.S ;  /* 0x00000000000073c6 */ /* 0x000ea40000000000 */
[----:B--2---:R2:W3:Y:S08]  /*07a0*/  SYNCS.EXCH.64 URZ, [UR9+0x50], UR12 ;  /* 0x0000500c09ff75b2 */ /* 0x0044f00008000100 */
        /* <DEDUP_REMOVED lines=8> */
.L_x_10:
[----:B------:R-:W4:Y:S01]  /*0830*/  SHFL.IDX PT, R0, R156, RZ, 0x1f ;  /* 0x00001fff9c007589 */ /* 0x000f2200000e0000 */
[----:B------:R-:W-:Y:S01]  /*0840*/  NOP ;  /* 0x0000000000007918 */ /* 0x000fe20000000000 */
[----:B----4-:R-:W-:-:S13]  /*0850*/  ISETP.NE.AND P0, PT, R0, 0x3, PT ;  /* 0x000000030000780c */ /* 0x010fda0003f05270 */
[----:B------:R-:W-:Y:S05]  /*0860*/  @P0 BRA `(.L_x_11) ;  /* 0x00000000002c0947 */ /* 0x000fea0003800000 */
[----:B---3--:R-:W-:Y:S01]  /*0870*/  UMOV UR8, 0x400 ;  /* 0x0000040000087882 */ /* 0x008fe20000000000 */
[----:B------:R-:W-:Y:S01]  /*0880*/  UMOV UR7, 0x20 ;  /* 0x0000002000077882 */ /* 0x000fe20000000000 */
[----:B------:R-:W-:Y:S02]  /*0890*/  ULEA UR8, UR37, UR8, 0x18 ;  /* 0x0000000825087291 */ /* 0x000fe4000f8ec0ff */
[----:B--2---:R-:W-:-:S04]  /*08a0*/  UIADD3 UR12, UPT, UPT, -UR7, 0x100000, URZ ;  /* 0x00100000070c7890 */ /* 0x004fc8000fffe1ff */
[----:B------:R-:W-:Y:S02]  /*08b0*/  USHF.L.U32 UR13, UR12, 0xb, URZ ;  /* 0x0000000b0c0d7899 */ /* 0x000fe400080006ff */
[----:B------:R-:W-:Y:S01]  /*08c0*/  USHF.L.U32 UR12, UR12, 0x1, URZ ;  /* 0x000000010c0c7899 */ /* 0x000fe200080006ff */
[----:B------:R-:W-:Y:S01]  /*08d0*/  ELECT P0, URZ, PT ;  /* 0x0000000000ff782f */ /* 0x000fe20003800000 */
[----:B------:R-:W2:Y:S10]  /*08e0*/  FENCE.VIEW.ASYNC.S ;  /* 0x00000000000073c6 */ /* 0x000eb40000000000 */
[----:B--2---:R4:W2:Y:S01]  /*08f0*/  SYNCS.EXCH.64 URZ, [UR8+0x90], UR12 ;  /* 0x0000900c08ff75b2 */ /* 0x0048a20008000100 */
[----:B------:R4:W3:Y:S02]  /*0900*/  SYNCS.EXCH.64 URZ, [UR8+0x98], UR12 ;  /* 0x0000980c08ff75b2 */ /* 0x0008e40008000100 */
[----:B----4-:R-:W-:Y:S01]  /*0910*/  NOP ;  /* 0x0000000000007918 */ /* 0x010fe20000000000 */
.L_x_11:
[----:B------:R-:W4:Y:S01]  /*0920*/  SHFL.IDX PT, R0, R156, RZ, 0x1f ;  /* 0x00001fff9c007589 */ /* 0x000f2200000e0000 */
[----:B------:R-:W-:Y:S01]  /*0930*/  NOP ;  /* 0x0000000000007918 */ /* 0x000fe20000000000 */
[----:B----4-:R-:W-:-:S13]  /*0940*/  ISETP.NE.AND P0, PT, R0, 0x4, PT ;  /* 0x000000040000780c */ /* 0x010fda0003f05270 */
[----:B------:R-:W-:Y:S05]  /*0950*/  @P0 BRA `(.L_x_12) ;  /* 0x0000000000480947 */ /* 0x000fea0003800000 */
[----:B--2---:R-:W-:Y:S01]  /*0960*/  UMOV UR9, 0x1e0 ;  /* 0x000001e000097882 */ /* 0x004fe20000000000 */
[----:B---3--:R-:W-:Y:S01]  /*0970*/  UMOV UR8, 0x400 ;  /* 0x0000040000087882 */ /* 0x008fe20000000000 */
[----:B------:R-:W-:Y:S01]  /*0980*/  USEL UR9, UR9, 0x1a0, UP5 ;  /* 0x000001a009097887 */ /* 0x000fe2000a800000 */
        /* <DEDUP_REMOVED lines=10> */
[----:B--2---:R4:W2:Y:S08]  /*0a30*/  SYNCS.EXCH.64 URZ, [UR8+0xa0], UR12 ;  /* 0x0000a00c08ff75b2 */ /* 0x0048b00008000100 */
[----:B------:R4:W3:Y:S01]  /*0a40*/  SYNCS.EXCH.64 URZ, [UR8+0xb0], UR14 ;  /* 0x0000b00e08ff75b2 */ /* 0x0008e20008000100 */
[----:B------:R4:W1:Y:S01]  /*0a50*/  SYNCS.EXCH.64 URZ, [UR8+0xa8], UR12 ;  /* 0x0000a80c08ff75b2 */ /* 0x0008620008000100 */
[----:B------:R4:W1:Y:S02]  /*0a60*/  SYNCS.EXCH.64 URZ, [UR8+0xb8], UR14 ;  /* 0x0000b80e08ff75b2 */ /* 0x0008640008000100 */
[----:B----4-:R-:W-:Y:S01]  /*0a70*/  NOP ;  /* 0x0000000000007918 */ /* 0x010fe20000000000 */
.L_x_12:
[----:B------:R-:W4:Y:S01]  /*0a80*/  SHFL.IDX PT, R0, R156, RZ, 0x1f ;  /* 0x00001fff9c007589 */ /* 0x000f2200000e0000 */
[----:B------:R-:W-:Y:S01]  /*0a90*/  NOP ;  /* 0x0000000000007918 */ /* 0x000fe20000000000 */
[----:B----4-:R-:W-:-:S13]  /*0aa0*/  ISETP.NE.AND P0, PT, R0, 0x5, PT ;  /* 0x000000050000780c */ /* 0x010fda0003f05270 */
[----:B------:R-:W-:Y:S05]  /*0ab0*/  @P0 BRA `(.L_x_13) ;  /* 0x0000000000440947 */ /* 0x000fea0003800000 */
[----:B--2---:R-:W-:Y:S01]  /*0ac0*/  UMOV UR9, 0x400 ;  /* 0x0000040000097882 */ /* 0x004fe20000000000 */
        /* <DEDUP_REMOVED lines=16> */
.L_x_13:
[----:B------:R-:W4:Y:S01]  /*0bd0*/  SHFL.IDX PT, R0, R156, RZ, 0x1f ;  /* 0x00001fff9c007589 */ /* 0x000f2200000e0000 */
[----:B------:R-:W-:Y:S01]  /*0be0*/  ISETP.NE.OR P1, PT, RZ, UR10, !P1 ;  /* 0x0000000aff007c0c */ /* 0x000fe2000cf25670 */
        /* <DEDUP_REMOVED lines=12> */
[----:B------:R4:W3:Y:S01]  /*0cb0*/  SYNCS.EXCH.64 URZ, [UR8+0xf0], UR12 ;  /* 0x0000f00c08ff75b2 */ /* 0x0008e20008000100 */
[----:B------:R4:W1:Y:S01]  /*0cc0*/  SYNCS.EXCH.64 URZ, [UR8+0xe8], UR12 ;  /* 0x0000e80c08ff75b2 */ /* 0x0008620008000100 */
[----:B------:R4:W1:Y:S02]  /*0cd0*/  SYNCS.EXCH.64 URZ, [UR8+0xf8], UR12 ;  /* 0x0000f80c08ff75b2 */ /* 0x0008640008000100 */
[----:B----4-:R-:W-:Y:S01]  /*0ce0*/  NOP ;  /* 0x0000000000007918 */ /* 0x010fe20000000000 */
.L_x_14:
[----:B------:R-:W-:Y:S01]  /*0cf0*/  VOTEU.ALL UP1, P1 ;  /* 0x0000000000ff7886 */ /* 0x000fe20000820000 */
[----:B---3--:R-:W3:Y:S01]  /*0d00*/  LDCU UR8, c[0x0][0x36c] ;  /* 0x00006d80ff0877ac */ /* 0x008ee20008000800 */
[----:B------:R-:W-:Y:S01]  /*0d10*/  NOP ;  /* 0x0000000000007918 */ /* 0x000fe20000000000 */
[----:B------:R-:W-:Y:S01]  /*0d20*/  LOP3.LUT R10, R169, 0x1f, RZ, 0xc0, !PT ;  /* 0x0000001fa90a7812 */ /* 0x000fe200078ec0ff */
[----:B--2---:R-:W-:Y:S01]  /*0d30*/  UMOV UR12, 0x20 ;  /* 0x00000020000c7882 */ /* 0x004fe20000000000 */
[----:B------:R-:W-:Y:S01]  /*0d40*/  @!UP1 UMOV UR7, 0x400 ;  /* 0x0000040000079882 */ /* 0x000fe20000000000 */
[----:B------:R-:W-:-:S04]  /*0d50*/  @!UP1 UIADD3 UR12, UPT, UPT, -UR12, 0x100000, URZ ;  /* 0x001000000c0c9890 */ /* 0x000fc8000fffe1ff */
[----:B------:R-:W-:Y:S02]  /*0d60*/  @!UP1 USHF.L.U32 UR13, UR12, 0xb, URZ ;  /* 0x0000000b0c0d9899 */ /* 0x000fe400080006ff */
[----:B------:R-:W-:Y:S02]  /*0d70*/  @!UP1 USHF.L.U32 UR12, UR12, 0x1, URZ ;  /* 0x000000010c0c9899 */ /* 0x000fe400080006ff */
[----:B------:R-:W-:Y:S01]  /*0d80*/  @!UP1 ULEA UR7, UR37, UR7, 0x18 ;  /* 0x0000000725079291 */ /* 0x000fe2000f8ec0ff */
[----:B------:R-:W-:Y:S01]  /*0d90*/  VOTEU.ALL UP1, P1 ;  /* 0x0000000000ff7886 */ /* 0x000fe20000820000 */
[----:B------:R-:W-:Y:S01]  /*0da0*/  UISETP.NE.AND UP4, UPT, UR10, URZ, UPT ;  /* 0x000000ff0a00728c */ /* 0x000fe2000bf85270 */
[----:B------:R-:W2:Y:S09]  /*0db0*/  FENCE.VIEW.ASYNC.S ;  /* 0x00000000000073c6 */ /* 0x000eb20000000000 */
[----:B--2---:R2:W4:Y:S01]  /*0dc0*/  @!UP1 SYNCS.EXCH.64 URZ, [UR7+0x100], UR12 ;  /* 0x0001000c07ff95b2 */ /* 0x0045220008000100 */
[----:B---3--:R-:W-:-:S09]  /*0dd0*/  UISETP.EQ.U32.AND UP1, UPT, UR8, 0x1, UPT ;  /* 0x000000010800788c */ /* 0x008fd2000bf22070 */
[----:B------:R-:W-:Y:S05]  /*0de0*/  BRA.U !UP1, `(.L_x_15) ;  /* 0x0000000109087547 */ /* 0x000fea000b800000 */
[----:B-1--4-:R-:W-:Y:S01]  /*0df0*/  UCGABAR_ARV ;  /* 0x00000000000079c7 */ /* 0x012fe20008000000 */
[----:B------:R-:W-:Y:S05]  /*0e00*/  BRA `(.L_x_16) ;  /* 0x0000000000047947 */ /* 0x000fea0003800000 */
.L_x_15:
[----:B-1--4-:R-:W-:Y:S01]  /*0e10*/  NOP ;  /* 0x0000000000007918 */ /* 0x012fe20000000000 */
.L_x_16:
[----:B------:R-:W1:Y:S01]  /*0e20*/  S2R R11, SR_CTAID.X ;  /* 0x00000000000b7919 */ /* 0x000e620000002500 */
[----:B------:R-:W-:-:S05]  /*0e30*/  CS2R.32 R154, SR_CgaSize ;  /* 0x00000000009a7805 */ /* 0x000fca0000008a00 */
[----:B------:R-:W-:-:S05]  /*0e40*/  IMAD R154, R154, -0xa0, RZ ;  /* 0xffffff609a9a7824 */ /* 0x000fca00078e02ff */
[----:B------:R-:W-:-:S14]  /*0e50*/  R2UR UR8, R154 ;  /* 0x000000009a0872ca */ /* 0x000fdc00000e0000 */
[----:B------:R-:W3:Y:S01]  /*0e60*/  LDCU UR8, c[0x0][UR8+0x2b0] ;  /* 0x00005600080877ac */ /* 0x000ee20008000800 */
[----:B------:R-:W-:-:S05]  /*0e70*/  CS2R.32 R0, SR_CgaSize ;  /* 0x0000000000007805 */ /* 0x000fca0000008a00 */
[----:B------:R-:W-:-:S06]  /*0e80*/  IMAD R0, R0, -0xa0, RZ ;  /* 0xffffff6000007824 */ /* 0x000fcc00078e02ff */
[----:B------:R-:W4:Y:S01]  /*0e90*/  LDC R0, c[0x0][R0+0x2a0] ;  /* 0x0000a80000007b82 */ /* 0x000f220000000800 */
[----:B------:R-:W-:Y:S01]  /*0ea0*/  PRMT R8, RZ, 0x7610, R8 ;  /* 0x00007610ff087816 */ /* 0x000fe20000000008 */
[----:B------:R-:W3:Y:S01]  /*0eb0*/  S2R R20, SR_CTAID.Y ;  /* 0x0000000000147919 */ /* 0x000ee20000002600 */
[----:B------:R-:W-:-:S05]  /*0ec0*/  CS2R.32 R154, SR_CgaSize ;  /* 0x00000000009a7805 */ /* 0x000fca0000008a00 */
[----:B------:R-:W-:-:S05]  /*0ed0*/  IMAD R154, R154, -0xa0, RZ ;  /* 0xffffff609a9a7824 */ /* 0x000fca00078e02ff */
[----:B--2---:R-:W-:-:S14]  /*0ee0*/  R2UR UR7, R154 ;  /* 0x000000009a0772ca */ /* 0x004fdc00000e0000 */
[----:B------:R-:W2:Y:S01]  /*0ef0*/  LDCU UR7, c[0x0][UR7+0x2b4] ;  /* 0x00005680070777ac */ /* 0x000ea20008000800 */
[----:B------:R-:W-:Y:S01]  /*0f00*/  UISETP.NE.AND UP2, UPT, UR10, 0x2, UPT ;  /* 0x000000020a00788c */ /* 0x000fe2000bf45270 */
[----:B------:R-:W3:Y:S01]  /*0f10*/  LDC R9, c[0x0][0xb24] ;  /* 0x0002c900ff097b82 */ /* 0x000ee20000000800 */
[----:B------:R-:W-:-:S05]  /*0f20*/  CS2R.32 R152, SR_CgaSize ;  /* 0x0000000000987805 */ /* 0x000fca0000008a00 */
[----:B------:R-:W-:-:S06]  /*0f30*/  IMAD R152, R152, -0xa0, RZ ;  /* 0xffffff6098987824 */ /* 0x000fcc00078e02ff */
[----:B------:R-:W4:Y:S08]  /*0f40*/  LDC R152, c[0x0][R152+0x2a4] ;  /* 0x0000a90098987b82 */ /* 0x000f300000000800 */
[----:B------:R-:W4:Y:S01]  /*0f50*/  LDC R72, c[0x0][0xb24] ;  /* 0x0002c900ff487b82 */ /* 0x000f220000000800 */
[----:B-1----:R-:W-:Y:S01]  /*0f60*/  I2FP.F32.U32 R4, R11 ;  /* 0x0000000b00047245 */ /* 0x002fe20000201000 */
[----:B------:R-:W-:-:S06]  /*0f70*/  IMAD.MOV.U32 R21, RZ, RZ, R11 ;  /* 0x000000ffff157224 */ /* 0x000fcc00078e000b */
[----:B------:R-:W1:Y:S01]  /*0f80*/  S2UR UR36, SR_CTAID.Z ;  /* 0x00000000002479c3 */ /* 0x000e620000002700 */
[----:B---3--:R-:W-:Y:S02]  /*0f90*/  ISETP.GE.AND P0, PT, R9, 0x1, PT ;  /* 0x000000010900780c */ /* 0x008fe40003f06270 */
[----:B------:R-:W-:Y:S01]  /*0fa0*/  I2FP.F32.U32 R2, R20 ;  /* 0x0000001400027245 */ /* 0x000fe20000201000 */
[----:B------:R-:W-:-:S04]  /*0fb0*/  FMUL R4, R4, UR8 ;  /* 0x0000000804047c20 */ /* 0x000fc80008400000 */
[----:B--2---:R-:W-:Y:S01]  /*0fc0*/  FMUL R2, R2, UR7 ;  /* 0x0000000702027c20 */ /* 0x004fe20008400000 */
[----:B------:R-:W2:Y:S01]  /*0fd0*/  F2I.U32.TRUNC.NTZ R154, R4 ;  /* 0x00000004009a7305 */ /* 0x000ea2000020f000 */
[----:B------:R-:W3:Y:S07]  /*0fe0*/  LDCU UR7, c[0x0][0xb30] ;  /* 0x00016600ff0777ac */ /* 0x000eee0008000800 */
[----:B------:R-:W1:Y:S01]  /*0ff0*/  F2I.U32.TRUNC.NTZ R3, R2 ;  /* 0x0000000200037305 */ /* 0x000e62000020f000 */
[----:B--2---:R-:W-:-:S04]  /*1000*/  IMAD.MOV R154, RZ, RZ, -R154 ;  /* 0x000000ffff9a7224 */ /* 0x004fc800078e0a9a */
[----:B----4-:R-:W-:Y:S01]  /*1010*/  IMAD R154, R0, R154, R11 ;  /* 0x0000009a009a7224 */ /* 0x010fe200078e020b */
[----:B------:R-:W-:Y:S01]  /*1020*/  PRMT R0, RZ, 0x7610, R0 ;  /* 0x00007610ff007816 */ /* 0x000fe20000000000 */
[----:B---3--:R-:W-:Y:S01]  /*1030*/  UISETP.NE.AND UP3, UPT, UR7, 0x1, UPT ;  /* 0x000000010700788c */ /* 0x008fe2000bf65270 */
[----:B-1----:R-:W-:-:S05]  /*1040*/  IADD3 R3, PT, PT, -R3, RZ, RZ ;  /* 0x000000ff03037210 */ /* 0x002fca0007ffe1ff */
[----:B------:R-:W-:Y:S01]  /*1050*/  IMAD R152, R152, R3, R20 ;  /* 0x0000000398987224 */ /* 0x000fe200078e0214 */
[----:B------:R-:W-:Y:S06]  /*1060*/  BRA.U UP4, `(.L_x_17) ;  /* 0x0000000104247547 */ /* 0x000fec000b800000 */
[----:B------:R-:W-:Y:S01]  /*1070*/  ISETP.NE.AND P1, PT, R152, RZ, PT ;  /* 0x000000ff9800720c */ /* 0x000fe20003f25270 */
[----:B------:R-:W-:Y:S01]  /*1080*/  IMAD.MOV.U32 R0, RZ, RZ, 0x3 ;  /* 0x00000003ff007424 */ /* 0x000fe200078e00ff */
[C---:B------:R-:W-:Y:S02]  /*1090*/  LOP3.LUT R3, R154.reuse, 0xfffffffe, RZ, 0xc0, !PT ;  /* 0xfffffffe9a037812 */ /* 0x040fe400078ec0ff */
[----:B------:R-:W-:Y:S02]  /*10a0*/  ISETP.LT.U32.OR P1, PT, R154, 0x2, !P1 ;  /* 0x000000029a00780c */ /* 0x000fe40004f21470 */
[----:B------:R-:W-:Y:S02]  /*10b0*/  SHF.L.U32 R0, R0, R3, RZ ;  /* 0x0000000300007219 */ /* 0x000fe400000006ff */
[----:B------:R-:W-:Y:S02]  /*10c0*/  SEL R5, RZ, 0x1, !P1 ;  /* 0x00000001ff057807 */ /* 0x000fe40004800000 */
[----:B------:R-:W-:-:S05]  /*10d0*/  SEL R2, RZ, 0x2, !P1 ;  /* 0x00000002ff027807 */ /* 0x000fca0004800000 */
[----:B------:R-:W-:-:S05]  /*10e0*/  IMAD.IADD R2, R5, 0x1, R2 ;  /* 0x0000000105027824 */ /* 0x000fca00078e0202 */
[----:B------:R-:W-:Y:S02]  /*10f0*/  PRMT R8, R2, 0x7610, R8 ;  /* 0x0000761002087816 */ /* 0x000fe40000000008 */
.L_x_17:
[----:B------:R-:W-:Y:S05]  /*1100*/  @!P0 BRA `(.L_x_18) ;  /* 0x0000000000b88947 */ /* 0x000fea0003800000 */
[----:B------:R-:W1:Y:S01]  /*1110*/  LDC.64 R4, c[0x0][0xb18] ;  /* 0x0002c600ff047b82 */ /* 0x000e620000000a00 */
[----:B------:R-:W-:-:S07]  /*1120*/  ISETP.NE.AND P0, PT, R9, 0x1, PT ;  /* 0x000000010900780c */ /* 0x000fce0003f05270 */
[----:B------:R-:W2:Y:S08]  /*1130*/  LDC R14, c[0x0][0xb0c] ;  /* 0x0002c300ff0e7b82 */ /* 0x000eb00000000800 */
[----:B------:R-:W3:Y:S08]  /*1140*/  LDC R13, c[0x0][0x370] ;  /* 0x0000dc00ff0d7b82 */ /* 0x000ef00000000800 */
[----:B------:R-:W4:Y:S01]  /*1150*/  LDC R16, c[0x0][0x374] ;  /* 0x0000dd00ff107b82 */ /* 0x000f220000000800 */
[----:B-1----:R-:W-:-:S07]  /*1160*/  ISETP.NE.AND P1, PT, R4, 0x1, PT ;  /* 0x000000010400780c */ /* 0x002fce0003f25270 */
[----:B------:R-:W3:Y:S01]  /*1170*/  LDC.64 R6, c[0x0][0xb10] ;  /* 0x0002c400ff067b82 */ /* 0x000ee20000000a00 */
[----:B--2---:R-:W-:-:S07]  /*1180*/  ISETP.NE.AND P2, PT, R14, 0x1, PT ;  /* 0x000000010e00780c */ /* 0x004fce0003f45270 */
[----:B------:R-:W1:Y:S08]  /*1190*/  LDC R12, c[0x0][0xb20] ;  /* 0x0002c800ff0c7b82 */ /* 0x000e700000000800 */
[----:B------:R-:W2:Y:S01]  /*11a0*/  LDC.64 R2, c[0x0][0xb28] ;  /* 0x0002ca00ff027b82 */ /* 0x000ea20000000a00 */
[----:B----4-:R-:W-:-:S04]  /*11b0*/  IMAD.HI.U32 R15, R16, R5, RZ ;  /* 0x00000005100f7227 */ /* 0x010fc800078e00ff */
[----:B------:R-:W-:-:S04]  /*11c0*/  IMAD.HI.U32 R5, R20, R5, RZ ;  /* 0x0000000514057227 */ /* 0x000fc800078e00ff */
[----:B---3--:R-:W-:-:S04]  /*11d0*/  IMAD.HI.U32 R18, R13, R6, RZ ;  /* 0x000000060d127227 */ /* 0x008fc800078e00ff */
[C---:B------:R-:W-:Y:S01]  /*11e0*/  IMAD.HI.U32 R22, R11.reuse, R6, RZ ;  /* 0x000000060b167227 */ /* 0x040fe200078e00ff */
[-C--:B------:R-:W-:Y:S02]  /*11f0*/  @P2 SHF.R.U32.HI R13, RZ, R7.reuse, R18 ;  /* 0x00000007ff0d2219 */ /* 0x080fe40000011612 */
[-C--:B-1----:R-:W-:Y:S02]  /*1200*/  @P1 SHF.R.U32.HI R16, RZ, R12.reuse, R15 ;  /* 0x0000000cff101219 */ /* 0x082fe4000001160f */
[----:B------:R-:W-:Y:S02]  /*1210*/  SHF.R.U32.HI R5, RZ, R12, R5 ;  /* 0x0000000cff057219 */ /* 0x000fe40000011605 */
[----:B------:R-:W-:Y:S02]  /*1220*/  SHF.R.U32.HI R22, RZ, R7, R22 ;  /* 0x00000007ff167219 */ /* 0x000fe40000011616 */
[----:B------:R-:W-:Y:S01]  /*1230*/  SEL R5, R20, R5, !P1 ;  /* 0x0000000514057207 */ /* 0x000fe20004800000 */
[----:B--2---:R-:W-:Y:S01]  /*1240*/  IMAD.HI.U32 R18, R16, R2, RZ ;  /* 0x0000000210127227 */ /* 0x004fe200078e00ff */
[----:B------:R-:W-:-:S02]  /*1250*/  SEL R21, R11, R22, !P2 ;  /* 0x000000160b157207 */ /* 0x000fc40005000000 */
[----:B------:R-:W-:Y:S01]  /*1260*/  IADD3 R7, PT, PT, -R5, RZ, RZ ;  /* 0x000000ff05077210 */ /* 0x000fe20007ffe1ff */
[----:B------:R-:W-:Y:S01]  /*1270*/  IMAD.HI.U32 R6, R13, R2, RZ ;  /* 0x000000020d067227 */ /* 0x000fe200078e00ff */
[----:B------:R-:W-:-:S03]  /*1280*/  @P0 SHF.R.U32.HI R16, RZ, R3, R18 ;  /* 0x00000003ff100219 */ /* 0x000fc60000011612 */
[----:B------:R-:W-:Y:S01]  /*1290*/  IMAD R7, R4, R7, R20 ;  /* 0x0000000704077224 */ /* 0x000fe200078e0214 */
[----:B------:R-:W-:Y:S01]  /*12a0*/  @P0 SHF.R.U32.HI R13, RZ, R3, R6 ;  /* 0x00000003ff0d0219 */ /* 0x000fe20000011606 */
[----:B------:R-:W-:-:S04]  /*12b0*/  IMAD R16, R16, R9, RZ ;  /* 0x0000000910107224 */ /* 0x000fc800078e02ff */
[----:B------:R-:W-:Y:S01]  /*12c0*/  IMAD R6, R13, R9, RZ ;  /* 0x000000090d067224 */ /* 0x000fe200078e02ff */
[----:B------:R-:W-:-:S04]  /*12d0*/  ISETP.GE.AND P1, PT, R5, R16, PT ;  /* 0x000000100500720c */ /* 0x000fc80003f26270 */
[----:B------:R-:W-:Y:S01]  /*12e0*/  ISETP.GE.OR P1, PT, R21, R6, P1 ;  /* 0x000000061500720c */ /* 0x000fe20000f26670 */
[----:B------:R-:W-:-:S05]  /*12f0*/  IMAD.HI.U32 R6, R5, R2, RZ ;  /* 0x0000000205067227 */ /* 0x000fca00078e00ff */
[----:B------:R-:W-:-:S04]  /*1300*/  SHF.R.U32.HI R6, RZ, R3, R6 ;  /* 0x00000003ff067219 */ /* 0x000fc80000011606 */
[----:B------:R-:W-:-:S03]  /*1310*/  SEL R6, R5, R6, !P0 ;  /* 0x0000000605067207 */ /* 0x000fc60004000000 */
[----:B------:R-:W-:Y:S01]  /*1320*/  @!P1 IMAD.HI.U32 R12, R21, R2, RZ ;  /* 0x00000002150c9227 */ /* 0x000fe200078e00ff */
[----:B------:R-:W-:-:S04]  /*1330*/  IADD3 R2, PT, PT, -R6, RZ, RZ ;  /* 0x000000ff06027210 */ /* 0x000fc80007ffe1ff */
[----:B------:R-:W-:Y:S01]  /*1340*/  @!P1 SHF.R.U32.HI R12, RZ, R3, R12 ;  /* 0x00000003ff0c9219 */ /* 0x000fe2000001160c */
[----:B------:R-:W-:-:S03]  /*1350*/  IMAD R2, R9, R2, R5 ;  /* 0x0000000209027224 */ /* 0x000fc600078e0205 */
[----:B------:R-:W-:-:S05]  /*1360*/  @!P1 SEL R3, R21, R12, !P0 ;  /* 0x0000000c15039207 */ /* 0x000fca0004000000 */
[--C-:B------:R-:W-:Y:S02]  /*1370*/  @!P1 IMAD.IADD R6, R6, 0x1, -R3.reuse ;  /* 0x0000000106069824 */ /* 0x100fe400078e0a03 */
[----:B------:R-:W-:Y:S01]  /*1380*/  @!P1 IMAD R3, R2, R13, R3 ;  /* 0x0000000d02039224 */ /* 0x000fe200078e0203 */
[----:B------:R-:W-:Y:S01]  /*1390*/  IADD3 R2, PT, PT, -R21, RZ, RZ ;  /* 0x000000ff15027210 */ /* 0x000fe20007ffe1ff */
[----:B------:R-:W-:Y:S02]  /*13a0*/  @!P1 IMAD R5, R6, R9, R21 ;  /* 0x0000000906059224 */ /* 0x000fe400078e0215 */
[----:B------:R-:W-:Y:S02]  /*13b0*/  @!P1 IMAD.MOV.U32 R21, RZ, RZ, R3 ;  /* 0x000000ffff159224 */ /* 0x000fe400078e0003 */
[----:B------:R-:W-:Y:S02]  /*13c0*/  IMAD R2, R14, R2, R11 ;  /* 0x000000020e027224 */ /* 0x000fe400078e020b */
[----:B------:R-:W-:-:S02]  /*13d0*/  IMAD R20, R5, R4, R7 ;  /* 0x0000000405147224 */ /* 0x000fc400078e0207 */
[----:B------:R-:W-:Y:S02]  /*13e0*/  IMAD R21, R21, R14, R2 ;  /* 0x0000000e15157224 */ /* 0x000fe400078e0202 */
.L_x_18:
[----:B------:R-:W-:Y:S05]  /*13f0*/  BRA.U UP3, `(.L_x_19) ;  /* 0x0000000103407547 */ /* 0x000fea000b800000 */
[----:B------:R-:W1:Y:S08]  /*1400*/  LDC.64 R4, c[0x0][0xb10] ;  /* 0x0002c400ff047b82 */ /* 0x000e700000000a00 */
[----:B------:R-:W2:Y:S08]  /*1410*/  LDC.64 R2, c[0x0][0xb18] ;  /* 0x0002c600ff027b82 */ /* 0x000eb00000000a00 */
[----:B------:R-:W3:Y:S08]  /*1420*/  LDC R6, c[0x0][0xb20] ;  /* 0x0002c800ff067b82 */ /* 0x000ef00000000800 */
[----:B------:R-:W4:Y:S01]  /*1430*/  LDC R12, c[0x0][0xb0c] ;  /* 0x0002c300ff0c7b82 */ /* 0x000f220000000800 */
[----:B-1----:R-:W-:-:S05]  /*1440*/  IMAD.HI.U32 R4, R21, R4, RZ ;  /* 0x0000000415047227 */ /* 0x002fca00078e00ff */
[----:B------:R-:W-:Y:S01]  /*1450*/  SHF.R.U32.HI R4, RZ, R5, R4 ;  /* 0x00000005ff047219 */ /* 0x000fe20000011604 */
[----:B--2---:R-:W-:Y:S01]  /*1460*/  IMAD.HI.U32 R3, R20, R3, RZ ;  /* 0x0000000314037227 */ /* 0x004fe200078e00ff */
[----:B------:R-:W-:-:S04]  /*1470*/  ISETP.NE.AND P0, PT, R2, 0x1, PT ;  /* 0x000000010200780c */ /* 0x000fc80003f05270 */
[----:B---3--:R-:W-:-:S04]  /*1480*/  SHF.R.U32.HI R3, RZ, R6, R3 ;  /* 0x00000006ff037219 */ /* 0x008fc80000011603 */
[----:B------:R-:W-:Y:S02]  /*1490*/  SEL R3, R20, R3, !P0 ;  /* 0x0000000314037207 */ /* 0x000fe40004000000 */
[----:B----4-:R-:W-:-:S04]  /*14a0*/  ISETP.NE.AND P1, PT, R12, 0x1, PT ;  /* 0x000000010c00780c */ /* 0x010fc80003f25270 */
[----:B------:R-:W-:-:S05]  /*14b0*/  SEL R6, R21, R4, !P1 ;  /* 0x0000000415067207 */ /* 0x000fca0004800000 */
[----:B------:R-:W-:Y:S02]  /*14c0*/  IMAD.IADD R4, R3, 0x1, -R6 ;  /* 0x0000000103047824 */ /* 0x000fe400078e0a06 */
[----:B------:R-:W-:Y:S02]  /*14d0*/  IMAD.IADD R3, R6, 0x1, -R3 ;  /* 0x0000000106037824 */ /* 0x000fe400078e0a03 */
[----:B------:R-:W-:Y:S02]  /*14e0*/  IMAD R21, R4, R12, R21 ;  /* 0x0000000c04157224 */ /* 0x000fe400078e0215 */
[----:B------:R-:W-:Y:S02]  /*14f0*/  IMAD R20, R3, R2, R20 ;  /* 0x0000000203147224 */ /* 0x000fe400078e0214 */
.L_x_19:
[----:B------:R-:W-:Y:S05]  /*1500*/  BRA.U !UP1, `(.L_x_20) ;  /* 0x00000001090c7547 */ /* 0x000fea000b800000 */
[----:B------:R-:W-:Y:S01]  /*1510*/  UCGABAR_WAIT ;  /* 0x0000000000007dc7 */ /* 0x000fe20008000000 */
[----:B------:R-:W-:Y:S01]  /*1520*/  CCTL.IVALL ;  /* 0x00000000ff00798f */ /* 0x000fe20002000000 */
[----:B------:R-:W-:Y:S05]  /*1530*/  BRA `(.L_x_21) ;  /* 0x0000000000047947 */ /* 0x000fea0003800000 */
.L_x_20:
[----:B------:R-:W-:Y:S06]  /*1540*/  BAR.SYNC.DEFER_BLOCKING 0x0 ;  /* 0x0000000000007b1d */ /* 0x000fec0000010000 */
.L_x_21:
[----:B------:R-:W-:Y:S05]  /*1550*/  BRA.U UP2, `(.L_x_22) ;  /* 0x0000001102cc7547 */ /* 0x000fea000b800000 */
[----:B------:R-:W1:Y:S01]  /*1560*/  LDCU UR4, c[0x0][0x38c] ;  /* 0x00007180ff0477ac */ /* 0x000e620008000800 */
[----:B------:R-:W2:Y:S01]  /*1570*/  LDC R9, c[0x0][0x370] ;  /* 0x0000dc00ff097b82 */ /* 0x000ea20000000800 */
[----:B------:R-:W-:Y:S01]  /*1580*/  IMAD.SHL.U32 R16, R11, 0x80, RZ ;  /* 0x000000800b107824 */ /* 0x000fe200078e00ff */
[----:B------:R-:W-:Y:S01]  /*1590*/  PLOP3.LUT P1, PT, PT, PT, UP5, 0x80, 0x8 ;  /* 0x000000000008781c */ /* 0x000fe20003f2f058 */
[----:B------:R-:W-:Y:S01]  /*15a0*/  HFMA2 R12, -RZ, RZ, 0, 0 ;  /* 0x00000000ff0c7431 */ /* 0x000fe200000001ff */
[----:B------:R-:W-:Y:S01]  /*15b0*/  UISETP.NE.AND UP1, UPT, UR10, URZ, UPT ;  /* 0x000000ff0a00728c */ /* 0x000fe2000bf25270 */
[----:B------:R-:W-:Y:S01]  /*15c0*/  ISETP.NE.AND P4, PT, R10, RZ, P5 ;  /* 0x000000ff0a00720c */ /* 0x000fe20002f85270 */
[----:B------:R-:W-:Y:S01]  /*15d0*/  IMAD.MOV.U32 R15, RZ, RZ, 0x1 ;  /* 0x00000001ff0f7424 */ /* 0x000fe200078e00ff */
[----:B------:R-:W-:Y:S01]  /*15e0*/  PLOP3.LUT P1, PT, P1, PT, PT, 0x8, 0x80 ;  /* 0x000000000080781c */ /* 0x000fe20000f2e170 */
[----:B------:R-:W3:Y:S01]  /*15f0*/  LDC R0, c[0x0][0x374] ;  /* 0x0000dd00ff007b82 */ /* 0x000ee20000000800 */
[----:B------:R-:W-:Y:S01]  /*1600*/  IMAD.MOV.U32 R14, RZ, RZ, RZ ;  /* 0x000000ffff0e7224 */ /* 0x000fe200078e00ff */
[----:B------:R-:W-:Y:S01]  /*1610*/  MOV R8, 0x1 ;  /* 0x0000000100087802 */ /* 0x000fe20000000f00 */
[----:B------:R-:W-:Y:S01]  /*1620*/  IMAD.MOV.U32 R10, RZ, RZ, RZ ;  /* 0x000000ffff0a7224 */ /* 0x000fe200078e00ff */
[----:B------:R-:W-:Y:S01]  /*1630*/  LOP3.LUT R16, R16, 0x80, RZ, 0xc0, !PT ;  /* 0x0000008010107812 */ /* 0x000fe200078ec0ff */
[----:B------:R-:W4:Y:S01]  /*1640*/  LDCU.64 UR14, c[0x0][0x348] ;  /* 0x00006900ff0e77ac */ /* 0x000f220008000a00 */
[----:B-1----:R-:W-:-:S02]  /*1650*/  UIADD3 UR5, UPT, UPT, UR4, 0x7f, URZ ;  /* 0x0000007f04057890 */ /* 0x002fc4000fffe0ff */
[----:B------:R-:W-:Y:S02]  /*1660*/  USEL UR22, UR6, 0x2, UP1 ;  /* 0x0000000206167887 */ /* 0x000fe40008800000 */
[----:B------:R-:W-:Y:S01]  /*1670*/  USHF.R.S32.HI UR7, URZ, 0x1f, UR5 ;  /* 0x0000001fff077899 */ /* 0x000fe20008011405 */
[----:B------:R-:W-:-:S03]  /*1680*/  UMOV UR23, URZ ;  /* 0x000000ff00177c82 */ /* 0x000fc60008000000 */
[----:B------:R-:W-:Y:S02]  /*1690*/  ULEA.HI UR7, UR7, UR5, URZ, 0x7 ;  /* 0x0000000507077291 */ /* 0x000fe4000f8f38ff */
[----:B------:R-:W-:Y:S02]  /*16a0*/  UIADD3 UR5, UPT, UPT, UR4, -0x1, URZ ;  /* 0xffffffff04057890 */ /* 0x000fe4000fffe0ff */
[----:B------:R-:W-:Y:S02]  /*16b0*/  USHF.R.S32.HI UR7, URZ, 0x7, UR7 ;  /* 0x00000007ff077899 */ /* 0x000fe40008011407 */
[----:B------:R-:W-:Y:S02]  /*16c0*/  UISETP.GE.U32.AND UP2, UPT, UR5, -0xff, UPT ;  /* 0xffffff010500788c */ /* 0x000fe4000bf46070 */
[----:B------:R-:W-:Y:S02]  /*16d0*/  UISETP.LT.U32.AND UP0, UPT, UR7, 0x5, UPT ;  /* 0x000000050700788c */ /* 0x000fe4000bf01070 */
[----:B------:R-:W-:-:S02]  /*16e0*/  UIADD3 UR4, UPT, UPT, UR4, 0xfe, URZ ;  /* 0x000000fe04047890 */ /* 0x000fc4000fffe0ff */
[----:B------:R-:W-:-:S04]  /*16f0*/  USEL UR5, UR7, 0x5, UP0 ;  /* 0x0000000507057887 */ /* 0x000fc80008000000 */
[----:B------:R-:W-:Y:S02]  /*1700*/  UIADD3 UR21, UPT, UPT, UR5, -0x1, URZ ;  /* 0xffffffff05157890 */ /* 0x000fe4000fffe0ff */
[----:B------:R-:W-:Y:S02]  /*1710*/  @UP2 UIADD3 UR21, UPT, UPT, UR5, URZ, URZ ;  /* 0x000000ff05152290 */ /* 0x000fe4000fffe0ff */
[----:B------:R-:W-:Y:S02]  /*1720*/  UIADD3 UR24, UPT, UPT, UR7, -UR5, URZ ;  /* 0x8000000507187290 */ /* 0x000fe4000fffe0ff */
[----:B------:R-:W-:Y:S02]  /*1730*/  UIADD3 UR13, UPT, UPT, UR21, 0x1, URZ ;  /* 0x00000001150d7890 */ /* 0x000fe4000fffe0ff */
[----:B--2-4-:R-:W-:-:S12]  /*1740*/  UIADD3 UR21, UPT, UPT, -UR21, URZ, URZ ;  /* 0x000000ff15157290 */ /* 0x014fd8000fffe1ff */
.L_x_42:
[----:B------:R-:W-:Y:S01]  /*1750*/  UISETP.NE.AND UP0, UPT, UR37, URZ, UPT ;  /* 0x000000ff2500728c */ /* 0x000fe2000bf05270 */
[----:B------:R-:W1:Y:S08]  /*1760*/  S2UR UR37, SR_CgaCtaId ;  /* 0x00000000002579c3 */ /* 0x000e700000008800 */
[----:B------:R-:W-:Y:S05]  /*1770*/  BRA.U UP0, `(.L_x_23) ;  /* 0x0000000100347547 */ /* 0x000fea000b800000 */
[----:B------:R-:W2:Y:S01]  /*1780*/  S2R R2, SR_CgaCtaId ;  /* 0x0000000000027919 */ /* 0x000ea20000008800 */
[----:B------:R-:W-:-:S04]  /*1790*/  MOV R3, 0x400 ;  /* 0x0000040000037802 */ /* 0x000fc80000000f00 */
[----:B--2---:R-:W-:Y:S02]  /*17a0*/  LEA R3, R2, R3, 0x18 ;  /* 0x0000000302037211 */ /* 0x004fe400078ec0ff */
[----:B------:R-:W-:-:S03]  /*17b0*/  SHF.L.U32 R2, R8, 0x1f, RZ ;  /* 0x0000001f08027819 */ /* 0x000fc600000006ff */
[----:B------:R-:W-:-:S04]  /*17c0*/  IMAD R3, R10, 0x8, R3 ;  /* 0x000000080a037824 */ /* 0x000fc800078e0203 */
[----:B------:R-:W2:Y:S02]  /*17d0*/  SYNCS.PHASECHK.TRANS64.TRYWAIT P0, [R3+URZ+0xf0], R2 ;  /* 0x0000f002030075a7 */ /* 0x000ea400080011ff */
[----:B--2---:R-:W-:Y:S05]  /*17e0*/  @!P0 BRA `(.L_x_24) ;  /* 0x000000a000388947 */ /* 0x004fea0003800000 */
.L_x_142:
[----:B------:R-:W-:Y:S01]  /*17f0*/  VIADD R10, R10, 0x1 ;  /* 0x000000010a0a7836 */ /* 0x000fe20000000000 */
[----:B------:R2:W-:Y:S04]  /*1800*/  SYNCS.ARRIVE.TRANS64.A1T0 RZ, [R3+URZ+0xe0], RZ ;  /* 0x0000e0ff03ff79a7 */ /* 0x0005e800081000ff */
[----:B------:R-:W-:-:S04]  /*1810*/  ISETP.NE.AND P0, PT, R10, 0x2, PT ;  /* 0x000000020a00780c */ /* 0x000fc80003f05270 */
[----:B------:R-:W-:Y:S02]  /*1820*/  SEL R10, R10, RZ, P0 ;  /* 0x000000ff0a0a7207 */ /* 0x000fe40000000000 */
[----:B--2---:R-:W-:-:S04]  /*1830*/  SEL R3, RZ, 0x1, P0 ;  /* 0x00000001ff037807 */ /* 0x004fc80000000000 */
[----:B------:R-:W-:-:S07]  /*1840*/  LOP3.LUT R8, R8, R3, RZ, 0x3c, !PT ;  /* 0x0000000308087212 */ /* 0x000fce00078e3cff */
.L_x_23:
[----:B------:R-:W-:Y:S01]  /*1850*/  UMOV UR6, 0x400 ;  /* 0x0000040000067882 */ /* 0x000fe20000000000 */
[----:B------:R-:W-:Y:S01]  /*1860*/  LEA.HI R3, R21, R21, RZ, 0x1 ;  /* 0x0000001515037211 */ /* 0x000fe200078f08ff */
[----:B-1----:R-:W-:Y:S01]  /*1870*/  ULEA UR6, UR37, UR6, 0x18 ;  /* 0x0000000625067291 */ /* 0x002fe2000f8ec0ff */
[----:B------:R-:W-:Y:S01]  /*1880*/  SHF.L.U32 R2, R15, 0x1f, RZ ;  /* 0x0000001f0f027819 */ /* 0x000fe200000006ff */
[----:B------:R-:W-:Y:S01]  /*1890*/  UISETP.GE.U32.AND UP0, UPT, UR4, 0xff, UPT ;  /* 0x000000ff0400788c */ /* 0x000fe2000bf06070 */
[C---:B------:R-:W-:Y:S01]  /*18a0*/  R2UR UR9, R16.reuse ;  /* 0x00000000100972ca */ /* 0x040fe200000e0000 */
[----:B------:R-:W-:Y:S01]  /*18b0*/  ULEA UR8, UR23, UR6, 0x3 ;  /* 0x0000000617087291 */ /* 0x000fe2000f8e18ff */
[----:B------:R-:W-:Y:S01]  /*18c0*/  IMAD.SHL.U32 R3, R3, 0x80, RZ ;  /* 0x0000008003037824 */ /* 0x000fe200078e00ff */
[----:B------:R-:W-:Y:S01]  /*18d0*/  R2UR UR11, R16 ;  /* 0x00000000100b72ca */ /* 0x000fe200000e0000 */
[----:B------:R-:W-:-:S03]  /*18e0*/  UMOV UR25, URZ ;  /* 0x000000ff00197c82 */ /* 0x000fc60008000000 */
[----:B------:R-:W-:-:S03]  /*18f0*/  R2UR UR35, R3 ;  /* 0x00000000032372ca */ /* 0x000fc600000e0000 */
[----:B------:R1:W2:Y:S01]  /*1900*/  SYNCS.PHASECHK.TRANS64.TRYWAIT P0, [UR8+0x28], R2 ;  /* 0x00002802ff0075a7 */ /* 0x0002a20008001108 */
[----:B------:R-:W-:-:S09]  /*1910*/  R2UR UR8, R20 ;  /* 0x00000000140872ca */ /* 0x000fd200000e0000 */
[----:B------:R-:W-:-:S04]  /*1920*/  ULOP3.LUT UR35, UR9, 0xffffff00, UR35, 0xf8, !UPT ;  /* 0xffffff0009237892 */ /* 0x000fc8000f8ef823 */
[----:B------:R-:W-:Y:S01]  /*1930*/  ULEA UR11, UR8, UR11, 0x8 ;  /* 0x0000000b080b7291 */ /* 0x000fe2000f8e40ff */
[----:B------:R-:W-:Y:S11]  /*1940*/  BRA.U !UP0, `(.L_x_25) ;  /* 0x0000000108bc7547 */ /* 0x000ff6000b800000 */
[----:B------:R-:W-:Y:S01]  /*1950*/  UMOV UR16, UR21 ;  /* 0x0000001500107c82 */ /* 0x000fe20008000000 */
[----:B------:R-:W-:Y:S01]  /*1960*/  UMOV UR17, UR23 ;  /* 0x0000001700117c82 */ /* 0x000fe20008000000 */
[----:B------:R-:W-:-:S05]  /*1970*/  UMOV UR34, URZ ;  /* 0x000000ff00227c82 */ /* 0x000fca0008000000 */
.L_x_31:
[----:B------:R-:W-:Y:S01]  /*1980*/  ULEA UR33, UR17, UR6, 0x3 ;  /* 0x0000000611217291 */ /* 0x000fe2000f8e18ff */
[----:B------:R-:W-:Y:S01]  /*1990*/  @P5 MOV R3, 0x10000 ;  /* 0x0001000000035802 */ /* 0x000fe20000000f00 */
[----:B-12-4-:R-:W-:Y:S10]  /*19a0*/  @P0 BRA `(.L_x_26) ;  /* 0x00000000000c0947 */ /* 0x016ff40003800000 */
[----:B------:R-:W-:-:S04]  /*19b0*/  SHF.L.U32 R5, R15, 0x1f, RZ ;  /* 0x0000001f0f057819 */ /* 0x000fc800000006ff */
[----:B------:R-:W2:Y:S02]  /*19c0*/  SYNCS.PHASECHK.TRANS64.TRYWAIT P0, [UR33+0x28], R5 ;  /* 0x00002805ff0075a7 */ /* 0x000ea40008001121 */
[----:B--2---:R-:W-:Y:S05]  /*19d0*/  @!P0 BRA `(.L_x_27) ;  /* 0x0000009c00d08947 */ /* 0x004fea0003800000 */
.L_x_26:
[----:B------:R2:W-:Y:S01]  /*19e0*/  @P5 SYNCS.ARRIVE.TRANS64 RZ, [UR33], R3 ;  /* 0x00000003ffff59a7 */ /* 0x0005e20008000021 */
[----:B------:R-:W-:Y:S02]  /*19f0*/  ULOP3.LUT UR8, UR22, 0x2, URZ, 0xfc, !UPT ;  /* 0x0000000216087892 */ /* 0x000fe4000f8efcff */
[----:B------:R-:W-:Y:S02]  /*1a00*/  UIADD3 UR16, UPT, UPT, UR16, 0x1, URZ ;  /* 0x0000000110107890 */ /* 0x000fe4000fffe0ff */
[----:B------:R-:W-:Y:S02]  /*1a10*/  UISETP.NE.AND UP0, UPT, UR8, 0x2, UPT ;  /* 0x000000020800788c */ /* 0x000fe4000bf05270 */
[----:B------:R-:W-:-:S07]  /*1a20*/  UISETP.NE.AND UP2, UPT, UR16, 0x1, UPT ;  /* 0x000000011000788c */ /* 0x000fce000bf45270 */
[----:B------:R-:W-:Y:S05]  /*1a30*/  BRA.U UP0, `(.L_x_28) ;  /* 0x0000000100047547 */ /* 0x000fea000b800000 */
[----:B------:R-:W-:Y:S05]  /*1a40*/  BPT.TRAP 0x1 ;  /* 0x000000040000795c */ /* 0x000fea0000300000 */
.L_x_28:
[----:B------:R-:W-:Y:S04]  /*1a50*/  BSSY.RECONVERGENT B0, `(.L_x_29) ;  /* 0x0000003000007945 */ /* 0x000fe80003800200 */
[----:B------:R-:W-:Y:S05]  /*1a60*/  @!P4 BRA `(.L_x_30) ;  /* 0x000000000004c947 */ /* 0x000fea0003800000 */
[----:B------:R-:W-:Y:S05]  /*1a70*/  BPT.TRAP 0x1 ;  /* 0x000000040000795c */ /* 0x000fea0000300000 */
.L_x_30:
[----:B------:R-:W-:Y:S05]  /*1a80*/  BSYNC.RECONVERGENT B0 ;  /* 0x0000000000007941 */ /* 0x000fea0003800200 */
.L_x_29:
[----:B------:R-:W-:Y:S02]  /*1a90*/  UIADD3 UR23, UPT, UPT, UR17, 0x1, URZ ;  /* 0x0000000111177890 */ /* 0x000fe4000fffe0ff */
[----:B------:R-:W-:Y:S02]  /*1aa0*/  UIADD3 UR28, UP1, UPT, UR14, 0x80, URZ ;  /* 0x000000800e1c7890 */ /* 0x000fe4000ff3e0ff */
[----:B------:R-:W-:Y:S02]  /*1ab0*/  UISETP.NE.AND UP0, UPT, UR23, 0x5, UPT ;  /* 0x000000051700788c */ /* 0x000fe4000bf05270 */
[----:B------:R-:W-:Y:S02]  /*1ac0*/  ULOP3.LUT UR33, UR33, 0xfefffff8, URZ, 0xc0, !UPT ;  /* 0xfefffff821217892 */ /* 0x000fe4000f8ec0ff */
[----:B------:R-:W-:Y:S02]  /*1ad0*/  USEL UR9, URZ, 0x1, UP0 ;  /* 0x00000001ff097887 */ /* 0x000fe40008000000 */
[----:B------:R-:W-:-:S02]  /*1ae0*/  USEL UR23, UR23, URZ, UP0 ;  /* 0x000000ff17177287 */ /* 0x000fc40008000000 */
[----:B------:R-:W-:Y:S02]  /*1af0*/  UIADD3 UR26, UP0, UPT, UR14, 0x180, URZ ;  /* 0x000001800e1a7890 */ /* 0x000fe4000ff1e0ff */
[----:B------:R-:W-:Y:S01]  /*1b00*/  ULEA UR8, UR23, UR6, 0x3 ;  /* 0x0000000617087291 */ /* 0x000fe2000f8e18ff */
[----:B------:R-:W-:Y:S01]  /*1b10*/  LOP3.LUT R15, R15, UR9, RZ, 0x3c, !PT ;  /* 0x000000090f0f7c12 */ /* 0x000fe2000f8e3cff */
[----:B------:R-:W-:Y:S02]  /*1b20*/  UIADD3.X UR29, UPT, UPT, URZ, UR15, URZ, UP1, !UPT ;  /* 0x0000000fff1d7290 */ /* 0x000fe40008ffe4ff */
[----:B------:R-:W-:Y:S01]  /*1b30*/  UIADD3.X UR27, UPT, UPT, URZ, UR15, URZ, UP0, !UPT ;  /* 0x0000000fff1b7290 */ /* 0x000fe200087fe4ff */
[----:B-1----:R-:W-:Y:S01]  /*1b40*/  SHF.L.U32 R2, R15, 0x1f, RZ ;  /* 0x0000001f0f027819 */ /* 0x002fe200000006ff */
[----:B------:R-:W-:Y:S01]  /*1b50*/  UMOV UR18, 0x0 ;  /* 0x0000000000127882 */ /* 0x000fe20000000000 */
[----:B------:R-:W-:Y:S01]  /*1b60*/  UMOV UR19, 0x10000000 ;  /* 0x1000000000137882 */ /* 0x000fe20000000000 */
[----:B------:R-:W-:Y:S01]  /*1b70*/  UMOV UR10, UR34 ;  /* 0x00000022000a7c82 */ /* 0x000fe20008000000 */
[----:B------:R4:W1:Y:S01]  /*1b80*/  SYNCS.PHASECHK.TRANS64.TRYWAIT P0, [UR8+0x28], R2 ;  /* 0x00002802ff0075a7 */ /* 0x0008620008001108 */
[----:B------:R-:W-:Y:S01]  /*1b90*/  ULEA UR8, UR17, UR6, 0xe ;  /* 0x0000000611087291 */ /* 0x000fe2000f8e70ff */
[----:B------:R-:W-:Y:S01]  /*1ba0*/  UMOV UR12, UR36 ;  /* 0x00000024000c7c82 */ /* 0x000fe20008000000 */
[----:B------:R-:W-:-:S02]  /*1bb0*/  UMOV UR9, UR33 ;  /* 0x0000002100097c82 */ /* 0x000fc40008000000 */
[----:B------:R-:W-:Y:S02]  /*1bc0*/  UIADD3 UR32, UPT, UPT, UR8, 0xc400, URZ ;  /* 0x0000c40008207890 */ /* 0x000fe4000fffe0ff */
[----:B------:R-:W-:Y:S01]  /*1bd0*/  UIADD3 UR8, UPT, UPT, UR8, 0x20400, URZ ;  /* 0x0002040008087890 */ /* 0x000fe2000fffe0ff */
[----:B------:R-:W-:Y:S01]  /*1be0*/  UMOV UR25, UR13 ;  /* 0x0000000d00197c82 */ /* 0x000fe20008000000 */
[----:B------:R-:W-:-:S05]  /*1bf0*/  UMOV UR17, UR23 ;  /* 0x0000001700117c82 */ /* 0x000fca0008000000 */
[----:B------:R2:W-:Y:S02]  /*1c00*/  UTMALDG.3D.2CTA [UR32], [UR28], desc[UR18] ;  /* 0x000012201c0075b4 */ /* 0x0005e40008211000 */
[----:B------:R4:W-:Y:S01]  /*1c10*/  UTMALDG.3D.2CTA [UR8], [UR26], desc[UR18] ;  /* 0x000012081a0075b4 */ /* 0x0009e20008211000 */
[----:B--2---:R-:W-:Y:S01]  /*1c20*/  UIADD3 UR34, UPT, UPT, UR34, 0x80, URZ ;  /* 0x0000008022227890 */ /* 0x004fe2000fffe0ff */
[----:B------:R-:W-:Y:S11]  /*1c30*/  BRA.U UP2, `(.L_x_31) ;  /* 0xfffffffd02507547 */ /* 0x000ff6000b83ffff */
.L_x_25:
[----:B----4-:R-:W-:Y:S01]  /*1c40*/  ULEA UR8, UR23, UR6, 0x3 ;  /* 0x0000000617087291 */ /* 0x010fe2000f8e18ff */
[----:B-1----:R-:W-:Y:S01]  /*1c50*/  SHF.L.U32 R2, R15, 0x1f, RZ ;  /* 0x0000001f0f027819 */ /* 0x002fe200000006ff */
[----:B------:R-:W-:Y:S01]  /*1c60*/  @!P1 SYNCS.ARRIVE.TRANS64.A1T0 RZ, [UR6+0x98], RZ ;  /* 0x000098ffffff99a7 */ /* 0x000fe20008100006 */
[----:B------:R-:W-:-:S06]  /*1c70*/  UISETP.GT.AND UP0, UPT, UR7, UR5, UPT ;  /* 0x000000050700728c */ /* 0x000fcc000bf04270 */
[----:B--2---:R1:W2:Y:S03]  /*1c80*/  SYNCS.PHASECHK.TRANS64.TRYWAIT P0, [UR8+0x28], R2 ;  /* 0x00002802ff0075a7 */ /* 0x0042a60008001108 */
[----:B------:R-:W-:Y:S05]  /*1c90*/  BRA.U !UP0, `(.L_x_32) ;  /* 0x0000000108bc7547 */ /* 0x000fea000b800000 */
[----:B------:R-:W-:Y:S01]  /*1ca0*/  UIADD3 UR26, UPT, UPT, UR24, UR25, URZ ;  /* 0x00000019181a7290 */ /* 0x000fe2000fffe0ff */
[----:B------:R-:W-:-:S11]  /*1cb0*/  UMOV UR27, UR23 ;  /* 0x00000017001b7c82 */ /* 0x000fd60008000000 */
.L_x_38:
[----:B------:R-:W-:Y:S01]  /*1cc0*/  ULEA UR17, UR27, UR6, 0x3 ;  /* 0x000000061b117291 */ /* 0x000fe2000f8e18ff */
[----:B--2---:R-:W-:Y:S01]  /*1cd0*/  @P5 MOV R3, 0x10000 ;  /* 0x0001000000035802 */ /* 0x004fe20000000f00 */
[----:B-12---:R-:W-:Y:S10]  /*1ce0*/  @P0 BRA `(.L_x_33) ;  /* 0x00000000000c0947 */ /* 0x006ff40003800000 */
[----:B------:R-:W-:-:S04]  /*1cf0*/  SHF.L.U32 R5, R15, 0x1f, RZ ;  /* 0x0000001f0f057819 */ /* 0x000fc800000006ff */
[----:B------:R-:W2:Y:S02]  /*1d00*/  SYNCS.PHASECHK.TRANS64.TRYWAIT P0, [UR17+0x28], R5 ;  /* 0x00002805ff0075a7 */ /* 0x000ea40008001111 */
[----:B--2---:R-:W-:Y:S05]  /*1d10*/  @!P0 BRA `(.L_x_34) ;  /* 0x0000009c00188947 */ /* 0x004fea0003800000 */
.L_x_33:
[----:B------:R2:W-:Y:S01]  /*1d20*/  @P5 SYNCS.ARRIVE.TRANS64 RZ, [UR17], R3 ;  /* 0x00000003ffff59a7 */ /* 0x0005e20008000011 */
[----:B------:R-:W-:-:S04]  /*1d30*/  ULOP3.LUT UR8, UR22, 0x2, URZ, 0xfc, !UPT ;  /* 0x0000000216087892 */ /* 0x000fc8000f8efcff */
[----:B------:R-:W-:-:S09]  /*1d40*/  UISETP.NE.AND UP0, UPT, UR8, 0x2, UPT ;  /* 0x000000020800788c */ /* 0x000fd2000bf05270 */
[----:B------:R-:W-:Y:S05]  /*1d50*/  BRA.U UP0, `(.L_x_35) ;  /* 0x0000000100047547 */ /* 0x000fea000b800000 */
[----:B------:R-:W-:Y:S05]  /*1d60*/  BPT.TRAP 0x1 ;  /* 0x000000040000795c */ /* 0x000fea0000300000 */
.L_x_35:
[----:B------:R-:W-:Y:S04]  /*1d70*/  BSSY.RECONVERGENT B0, `(.L_x_36) ;  /* 0x0000003000007945 */ /* 0x000fe80003800200 */
[----:B------:R-:W-:Y:S05]  /*1d80*/  @!P4 BRA `(.L_x_37) ;  /* 0x000000000004c947 */ /* 0x000fea0003800000 */
[----:B------:R-:W-:Y:S05]  /*1d90*/  BPT.TRAP 0x1 ;  /* 0x000000040000795c */ /* 0x000fea0000300000 */
.L_x_37:
[----:B------:R-:W-:Y:S05]  /*1da0*/  BSYNC.RECONVERGENT B0 ;  /* 0x0000000000007941 */ /* 0x000fea0003800200 */
.L_x_36:
[----:B------:R-:W-:Y:S02]  /*1db0*/  UIADD3 UR23, UPT, UPT, UR27, 0x1, URZ ;  /* 0x000000011b177890 */ /* 0x000fe4000fffe0ff */
[----:B------:R-:W-:Y:S02]  /*1dc0*/  UIADD3 UR32, UP1, UPT, UR14, 0x80, URZ ;  /* 0x000000800e207890 */ /* 0x000fe4000ff3e0ff */
[----:B------:R-:W-:Y:S02]  /*1dd0*/  UISETP.NE.AND UP0, UPT, UR23, 0x5, UPT ;  /* 0x000000051700788c */ /* 0x000fe4000bf05270 */
[----:B------:R-:W-:Y:S02]  /*1de0*/  USHF.L.U32 UR18, UR25, 0x7, URZ ;  /* 0x0000000719127899 */ /* 0x000fe400080006ff */
[----:B------:R-:W-:Y:S02]  /*1df0*/  USEL UR9, URZ, 0x1, UP0 ;  /* 0x00000001ff097887 */ /* 0x000fe40008000000 */
[----:B------:R-:W-:-:S02]  /*1e00*/  USEL UR23, UR23, URZ, UP0 ;  /* 0x000000ff17177287 */ /* 0x000fc40008000000 */
[----:B------:R-:W-:Y:S02]  /*1e10*/  UIADD3 UR30, UP0, UPT, UR14, 0x180, URZ ;  /* 0x000001800e1e7890 */ /* 0x000fe4000ff1e0ff */
[----:B------:R-:W-:Y:S01]  /*1e20*/  ULEA UR8, UR23, UR6, 0x3 ;  /* 0x0000000617087291 */ /* 0x000fe2000f8e18ff */
[----:B------:R-:W-:Y:S01]  /*1e30*/  LOP3.LUT R15, R15, UR9, RZ, 0x3c, !PT ;  /* 0x000000090f0f7c12 */ /* 0x000fe2000f8e3cff */
[----:B------:R-:W-:Y:S02]  /*1e40*/  ULOP3.LUT UR17, UR17, 0xfefffff8, URZ, 0xc0, !UPT ;  /* 0xfefffff811117892 */ /* 0x000fe4000f8ec0ff */
[----:B------:R-:W-:Y:S01]  /*1e50*/  UIADD3.X UR33, UPT, UPT, URZ, UR15, URZ, UP1, !UPT ;  /* 0x0000000fff217290 */ /* 0x000fe20008ffe4ff */
[----:B-1----:R-:W-:Y:S01]  /*1e60*/  SHF.L.U32 R2, R15, 0x1f, RZ ;  /* 0x0000001f0f027819 */ /* 0x002fe200000006ff */
[----:B------:R-:W-:Y:S01]  /*1e70*/  UIADD3.X UR31, UPT, UPT, URZ, UR15, URZ, UP0, !UPT ;  /* 0x0000000fff1f7290 */ /* 0x000fe200087fe4ff */
[----:B------:R-:W-:Y:S02]  /*1e80*/  UMOV UR28, 0x0 ;  /* 0x00000000001c7882 */ /* 0x000fe40000000000 */
[----:B------:R4:W1:Y:S01]  /*1e90*/  SYNCS.PHASECHK.TRANS64.TRYWAIT P0, [UR8+0x28], R2 ;  /* 0x00002802ff0075a7 */ /* 0x0008620008001108 */
[----:B------:R-:W-:Y:S01]  /*1ea0*/  ULEA UR8, UR27, UR6, 0xe ;  /* 0x000000061b087291 */ /* 0x000fe2000f8e70ff */
[----:B------:R-:W-:Y:S01]  /*1eb0*/  UMOV UR29, 0x10000000 ;  /* 0x10000000001d7882 */ /* 0x000fe20000000000 */
[----:B------:R-:W-:-:S02]  /*1ec0*/  UMOV UR19, UR35 ;  /* 0x0000002300137c82 */ /* 0x000fc40008000000 */
[----:B------:R-:W-:Y:S02]  /*1ed0*/  UIADD3 UR16, UPT, UPT, UR8, 0xc400, URZ ;  /* 0x0000c40008107890 */ /* 0x000fe4000fffe0ff */
[----:B------:R-:W-:Y:S01]  /*1ee0*/  UIADD3 UR8, UPT, UPT, UR8, 0x20400, URZ ;  /* 0x0002040008087890 */ /* 0x000fe2000fffe0ff */
[----:B------:R-:W-:Y:S01]  /*1ef0*/  UMOV UR20, UR36 ;  /* 0x0000002400147c82 */ /* 0x000fe20008000000 */
[----:B------:R-:W-:Y:S01]  /*1f00*/  UMOV UR12, UR36 ;  /* 0x00000024000c7c82 */ /* 0x000fe20008000000 */
[----:B------:R-:W-:Y:S01]  /*1f10*/  UMOV UR9, UR17 ;  /* 0x0000001100097c82 */ /* 0x000fe20008000000 */
[----:B------:R-:W-:Y:S01]  /*1f20*/  UMOV UR10, UR18 ;  /* 0x00000012000a7c82 */ /* 0x000fe20008000000 */
[----:B------:R-:W-:Y:S02]  /*1f30*/  UIADD3 UR25, UPT, UPT, UR25, 0x1, URZ ;  /* 0x0000000119197890 */ /* 0x000fe4000fffe0ff */
[----:B------:R4:W-:Y:S01]  /*1f40*/  UTMALDG.3D.2CTA [UR16], [UR32], desc[UR28] ;  /* 0x00001c10200075b4 */ /* 0x0009e20008211000 */
[----:B------:R-:W-:Y:S01]  /*1f50*/  UMOV UR27, UR23 ;  /* 0x00000017001b7c82 */ /* 0x000fe20008000000 */
[----:B------:R-:W-:Y:S01]  /*1f60*/  UISETP.NE.AND UP0, UPT, UR25, UR26, UPT ;  /* 0x0000001a1900728c */ /* 0x000fe2000bf05270 */
[----:B------:R4:W-:Y:S08]  /*1f70*/  UTMALDG.3D.2CTA [UR8], [UR30], desc[UR28] ;  /* 0x00001c081e0075b4 */ /* 0x0009f00008211000 */
[----:B----4-:R-:W-:Y:S05]  /*1f80*/  BRA.U UP0, `(.L_x_38) ;  /* 0xfffffffd004c7547 */ /* 0x010fea000b83ffff */
.L_x_32:
[----:B-1----:R-:W-:Y:S01]  /*1f90*/  LEA R2, R14, UR6, 0x3 ;  /* 0x000000060e027c11 */ /* 0x002fe2000f8e18ff */
[----:B------:R-:W-:Y:S01]  /*1fa0*/  NOP ;  /* 0x0000000000007918 */ /* 0x000fe20000000000 */
[----:B--2---:R-:W-:Y:S02]  /*1fb0*/  SHF.L.U32 R3, R12, 0x1f, RZ ;  /* 0x0000001f0c037819 */ /* 0x004fe400000006ff */
[----:B------:R-:W-:Y:S02]  /*1fc0*/  LEA R4, R14, UR6, 0x4 ;  /* 0x000000060e047c11 */ /* 0x000fe4000f8e20ff */
[----:B------:R-:W1:Y:S02]  /*1fd0*/  SYNCS.PHASECHK.TRANS64.TRYWAIT P0, [R2+URZ+0xa0], R3 ;  /* 0x0000a003020075a7 */ /* 0x000e6400080011ff */
[----:B-1----:R-:W-:Y:S05]  /*1fe0*/  @!P0 BRA `(.L_x_39) ;  /* 0x00000098007c8947 */ /* 0x002fea0003800000 */
.L_x_145:
[----:B------:R-:W2:Y:S01]  /*1ff0*/  LDS.128 R4, [R4+0x110] ;  /* 0x0001100004047984 */ /* 0x000ea20000000c00 */
[----:B------:R-:W-:Y:S01]  /*2000*/  ISETP.GE.AND P0, PT, R72, 0x1, PT ;  /* 0x000000014800780c */ /* 0x000fe20003f06270 */
[----:B-1----:R-:W-:Y:S01]  /*2010*/  VIADD R2, R2, 0xb0 ;  /* 0x000000b002027836 */ /* 0x002fe20000000000 */
[----:B------:R-:W-:Y:S01]  /*2020*/  @!PT LDS RZ, [RZ] ;  /* 0x00000000fffff984 */ /* 0x000fe20000000800 */
[----:B------:R-:W-:Y:S01]  /*2030*/  @!PT LDS RZ, [RZ] ;  /* 0x00000000fffff984 */ /* 0x000fe20000000800 */
[----:B------:R-:W-:Y:S01]  /*2040*/  @!PT LDS RZ, [RZ] ;  /* 0x00000000fffff984 */ /* 0x000fe20000000800 */
[----:B------:R-:W-:Y:S01]  /*2050*/  @!PT LDS RZ, [RZ] ;  /* 0x00000000fffff984 */ /* 0x000fe20000000800 */
[----:B------:R1:W-:Y:S06]  /*2060*/  MEMBAR.ALL.CTA ;  /* 0x0000000000007992 */ /* 0x0003ec0000008000 */
[----:B-1----:R-:W1:Y:S01]  /*2070*/  FENCE.VIEW.ASYNC.S ;  /* 0x00000000000073c6 */ /* 0x002e620000000000 */
[----:B------:R-:W-:-:S04]  /*2080*/  PRMT R2, RZ, 0x654, R2 ;  /* 0x00000654ff027816 */ /* 0x000fc80000000002 */
[----:B-1----:R1:W-:Y:S01]  /*2090*/  SYNCS.ARRIVE.TRANS64.RED.A1T0 RZ, [R2+URZ], RZ ;  /* 0x000000ff02ff79a7 */ /* 0x0023e200081004ff */
[----:B--2---:R-:W-:-:S13]  /*20a0*/  LOP3.LUT P2, RZ, R6, 0x1, RZ, 0xc0, !PT ;  /* 0x0000000106ff7812 */ /* 0x004fda000784c0ff */
[----:B------:R-:W-:Y:S01]  /*20b0*/  @P2 SHF.R.U32.HI R3, RZ, 0x10, R5 ;  /* 0x00000010ff032819 */ /* 0x000fe20000011605 */
[----:B------:R-:W-:Y:S01]  /*20c0*/  VOTEU.ANY UP0, P2 ;  /* 0x0000000000ff7886 */ /* 0x000fe20001000100 */
[----:B------:R-:W-:Y:S02]  /*20d0*/  @P2 MOV R13, R4 ;  /* 0x00000004000d2202 */ /* 0x000fe40000000f00 */
[----:B------:R-:W-:Y:S02]  /*20e0*/  @P2 R2UR.BROADCAST UR8, R3 ;  /* 0x00000000030822ca */ /* 0x000fe400008e0000 */
[----:B------:R-:W-:-:S11]  /*20f0*/  @P2 LOP3.LUT R11, R5, 0xffff, RZ, 0xc0, !PT ;  /* 0x0000ffff050b2812 */ /* 0x000fd600078ec0ff */
[----:B------:R-:W-:Y:S01]  /*2100*/  @UP0 UMOV UR36, UR8 ;  /* 0x0000000800240c82 */ /* 0x000fe20008000000 */
[----:B-1----:R-:W-:Y:S05]  /*2110*/  @!P0 BRA `(.L_x_40) ;  /* 0x0000000000b88947 */ /* 0x002fea0003800000 */
[----:B------:R-:W3:Y:S01]  /*2120*/  LDC.64 R4, c[0x0][0xb18] ;  /* 0x0002c600ff047b82 */ /* 0x000ee20000000a00 */
[----:B------:R-:W-:-:S07]  /*2130*/  ISETP.NE.AND P3, PT, R72, 0x1, PT ;  /* 0x000000014800780c */ /* 0x000fce0003f65270 */
[----:B------:R-:W1:Y:S08]  /*2140*/  LDC.64 R6, c[0x0][0xb10] ;  /* 0x0002c400ff067b82 */ /* 0x000e700000000a00 */
[----:B------:R-:W2:Y:S08]  /*2150*/  LDC R17, c[0x0][0xb20] ;  /* 0x0002c800ff117b82 */ /* 0x000eb00000000800 */
[----:B------:R-:W4:Y:S01]  /*2160*/  LDC R18, c[0x0][0xb0c] ;  /* 0x0002c300ff127b82 */ /* 0x000f220000000800 */
[----:B---3--:R-:W-:Y:S01]  /*2170*/  IMAD.HI.U32 R22, R0, R5, RZ ;  /* 0x0000000500167227 */ /* 0x008fe200078e00ff */
[----:B------:R-:W-:-:S06]  /*2180*/  ISETP.NE.AND P0, PT, R4, 0x1, PT ;  /* 0x000000010400780c */ /* 0x000fcc0003f05270 */
[----:B------:R-:W3:Y:S01]  /*2190*/  LDC.64 R2, c[0x0][0xb28] ;  /* 0x0002ca00ff027b82 */ /* 0x000ee20000000a00 */
[----:B-1----:R-:W-:-:S04]  /*21a0*/  IMAD.HI.U32 R20, R9, R6, RZ ;  /* 0x0000000609147227 */ /* 0x002fc800078e00ff */
[----:B------:R-:W-:Y:S01]  /*21b0*/  IMAD.HI.U32 R24, R13, R6, RZ ;  /* 0x000000060d187227 */ /* 0x000fe200078e00ff */
[----:B------:R-:W-:Y:S02]  /*21c0*/  SHF.R.U32.HI R20, RZ, R7, R20 ;  /* 0x00000007ff147219 */ /* 0x000fe40000011614 */
[----:B--2---:R-:W-:Y:S01]  /*21d0*/  SHF.R.U32.HI R19, RZ, R17, R22 ;  /* 0x00000011ff137219 */ /* 0x004fe20000011616 */
[----:B------:R-:W-:Y:S01]  /*21e0*/  IMAD.HI.U32 R22, R11, R5, RZ ;  /* 0x000000050b167227 */ /* 0x000fe200078e00ff */
[----:B------:R-:W-:Y:S02]  /*21f0*/  SHF.R.U32.HI R24, RZ, R7, R24 ;  /* 0x00000007ff187219 */ /* 0x000fe40000011618 */
[----:B------:R-:W-:Y:S02]  /*2200*/  SEL R19, R0, R19, !P0 ;  /* 0x0000001300137207 */ /* 0x000fe40004000000 */
[----:B------:R-:W-:Y:S02]  /*2210*/  SHF.R.U32.HI R22, RZ, R17, R22 ;  /* 0x00000011ff167219 */ /* 0x000fe40000011616 */
[----:B----4-:R-:W-:-:S02]  /*2220*/  ISETP.NE.AND P1, PT, R18, 0x1, PT ;  /* 0x000000011200780c */ /* 0x010fc40003f25270 */
[----:B------:R-:W-:Y:S02]  /*2230*/  SEL R5, R11, R22, !P0 ;  /* 0x000000160b057207 */ /* 0x000fe40004000000 */
[----:B------:R-:W-:Y:S02]  /*2240*/  SEL R21, R9, R20, !P1 ;  /* 0x0000001409157207 */ /* 0x000fe40004800000 */
[----:B------:R-:W-:Y:S01]  /*2250*/  SEL R7, R13, R24, !P1 ;  /* 0x000000180d077207 */ /* 0x000fe20004800000 */
[----:B---3--:R-:W-:Y:S01]  /*2260*/  IMAD.HI.U32 R20, R19, R2, RZ ;  /* 0x0000000213147227 */ /* 0x008fe200078e00ff */
[----:B------:R-:W-:-:S03]  /*2270*/  IADD3 R17, PT, PT, -R5, RZ, RZ ;  /* 0x000000ff05117210 */ /* 0x000fc60007ffe1ff */
        /* <DEDUP_REMOVED lines=11> */
[----:B------:R-:W-:-:S04]  /*2330*/  @!P0 IMAD.HI.U32 R20, R7, R2, RZ ;  /* 0x0000000207148227 */ /* 0x000fc800078e00ff */
[----:B------:R-:W-:Y:S01]  /*2340*/  IMAD.MOV R2, RZ, RZ, -R6 ;  /* 0x000000ffff027224 */ /* 0x000fe200078e0a06 */
[----:B------:R-:W-:-:S03]  /*2350*/  @!P0 SHF.R.U32.HI R20, RZ, R3, R20 ;  /* 0x00000003ff148219 */ /* 0x000fc60000011614 */
[----:B------:R-:W-:Y:S01]  /*2360*/  IMAD R2, R72, R2, R5 ;  /* 0x0000000248027224 */ /* 0x000fe200078e0205 */
        /* <DEDUP_REMOVED lines=9> */
.L_x_40:
[----:B------:R-:W1:Y:S02]  /*2400*/  LDCU UR8, c[0x0][0xb30] ;  /* 0x00016600ff0877ac */ /* 0x000e640008000800 */
[----:B-1----:R-:W-:-:S09]  /*2410*/  UISETP.NE.AND UP0, UPT, UR8, 0x1, UPT ;  /* 0x000000010800788c */ /* 0x002fd2000bf05270 */
[----:B------:R-:W-:Y:S05]  /*2420*/  BRA.U UP0, `(.L_x_41) ;  /* 0x0000000100407547 */ /* 0x000fea000b800000 */
[----:B------:R-:W1:Y:S08]  /*2430*/  LDC.64 R4, c[0x0][0xb10] ;  /* 0x0002c400ff047b82 */ /* 0x000e700000000a00 */
[----:B------:R-:W2:Y:S08]  /*2440*/  LDC.64 R2, c[0x0][0xb18] ;  /* 0x0002c600ff027b82 */ /* 0x000eb00000000a00 */
[----:B------:R-:W4:Y:S08]  /*2450*/  LDC R6, c[0x0][0xb20] ;  /* 0x0002c800ff067b82 */ /* 0x000f300000000800 */
[----:B------:R-:W3:Y:S01]  /*2460*/  LDC R18, c[0x0][0xb0c] ;  /* 0x0002c300ff127b82 */ /* 0x000ee20000000800 */
[----:B-1----:R-:W-:-:S05]  /*2470*/  IMAD.HI.U32 R4, R13, R4, RZ ;  /* 0x000000040d047227 */ /* 0x002fca00078e00ff */
[----:B------:R-:W-:Y:S01]  /*2480*/  SHF.R.U32.HI R4, RZ, R5, R4 ;  /* 0x00000005ff047219 */ /* 0x000fe20000011604 */
[----:B--2---:R-:W-:Y:S01]  /*2490*/  IMAD.HI.U32 R3, R11, R3, RZ ;  /* 0x000000030b037227 */ /* 0x004fe200078e00ff */
[----:B------:R-:W-:-:S04]  /*24a0*/  ISETP.NE.AND P0, PT, R2, 0x1, PT ;  /* 0x000000010200780c */ /* 0x000fc80003f05270 */
[----:B----4-:R-:W-:-:S04]  /*24b0*/  SHF.R.U32.HI R6, RZ, R6, R3 ;  /* 0x00000006ff067219 */ /* 0x010fc80000011603 */
[----:B------:R-:W-:Y:S02]  /*24c0*/  SEL R3, R11, R6, !P0 ;  /* 0x000000060b037207 */ /* 0x000fe40004000000 */
[----:B---3--:R-:W-:-:S04]  /*24d0*/  ISETP.NE.AND P1, PT, R18, 0x1, PT ;  /* 0x000000011200780c */ /* 0x008fc80003f25270 */
[----:B------:R-:W-:-:S05]  /*24e0*/  SEL R4, R13, R4, !P1 ;  /* 0x000000040d047207 */ /* 0x000fca0004800000 */
[----:B------:R-:W-:Y:S02]  /*24f0*/  IMAD.IADD R5, R3, 0x1, -R4 ;  /* 0x0000000103057824 */ /* 0x000fe400078e0a04 */
[----:B------:R-:W-:Y:S02]  /*2500*/  IMAD.IADD R3, R4, 0x1, -R3 ;  /* 0x0000000104037824 */ /* 0x000fe400078e0a03 */
[----:B------:R-:W-:Y:S02]  /*2510*/  IMAD R13, R5, R18, R13 ;  /* 0x00000012050d7224 */ /* 0x000fe400078e020d */
[----:B------:R-:W-:-:S07]  /*2520*/  IMAD R11, R3, R2, R11 ;  /* 0x00000002030b7224 */ /* 0x000fce00078e020b */
.L_x_41:
[----:B------:R-:W-:Y:S01]  /*2530*/  VIADD R14, R14, 0x1 ;  /* 0x000000010e0e7836 */ /* 0x000fe20000000000 */
[----:B------:R-:W-:Y:S01]  /*2540*/  PLOP3.LUT P1, PT, PT, PT, PT, 0x80, 0x8 ;  /* 0x000000000008781c */ /* 0x000fe20003f2f070 */
[----:B------:R-:W-:Y:S02]  /*2550*/  IMAD.IADD R21, R13, 0x1, R154 ;  /* 0x000000010d157824 */ /* 0x000fe400078e029a */
[----:B------:R-:W-:Y:S01]  /*2560*/  IMAD.IADD R20, R11, 0x1, R152 ;  /* 0x000000010b147824 */ /* 0x000fe200078e0298 */
[----:B------:R-:W-:-:S04]  /*2570*/  ISETP.NE.AND P0, PT, R14, 0x2, PT ;  /* 0x000000020e00780c */ /* 0x000fc80003f05270 */
[----:B------:R-:W-:Y:S02]  /*2580*/  SEL R3, RZ, 0x1, P0 ;  /* 0x00000001ff037807 */ /* 0x000fe40000000000 */
[----:B------:R-:W-:Y:S02]  /*2590*/  SEL R14, R14, RZ, P0 ;  /* 0x000000ff0e0e7207 */ /* 0x000fe40000000000 */
[----:B------:R-:W-:Y:S01]  /*25a0*/  LOP3.LUT R12, R12, R3, RZ, 0x3c, !PT ;  /* 0x000000030c0c7212 */ /* 0x000fe200078e3cff */
[----:B------:R-:W-:Y:S06]  /*25b0*/  @P2 BRA `(.L_x_42) ;  /* 0xfffffff000642947 */ /* 0x000fec000383ffff */
[----:B------:R-:W-:Y:S01]  /*25c0*/  UIADD3 UR6, UPT, UPT, UR6, 0x28, URZ ;  /* 0x0000002806067890 */ /* 0x000fe2000fffe0ff */
[----:B------:R-:W-:-:S03]  /*25d0*/  SHF.L.U32 R3, R15, 0x1f, RZ ;  /* 0x0000001f0f037819 */ /* 0x000fc600000006ff */
[----:B------:R-:W-:-:S09]  /*25e0*/  ULEA UR4, UR23, UR6, 0x3 ;  /* 0x0000000617047291 */ /* 0x000fd2000f8e18ff */
[----:B------:R-:W1:Y:S02]  /*25f0*/  SYNCS.PHASECHK.TRANS64.TRYWAIT P0, [UR4], R3 ;  /* 0x00000003ff0075a7 */ /* 0x000e640008001104 */
[----:B-1----:R-:W-:Y:S05]  /*2600*/  @!P0 BRA `(.L_x_43) ;  /* 0x0000009400088947 */ /* 0x002fea0003800000 */
.L_x_147:
[----:B------:R-:W-:-:S04]  /*2610*/  UIADD3 UR5, UPT, UPT, UR23, 0x1, URZ ;  /* 0x0000000117057890 */ /* 0x000fc8000fffe0ff */
[----:B------:R-:W-:-:S04]  /*2620*/  UISETP.NE.AND UP0, UPT, UR5, 0x5, UPT ;  /* 0x000000050500788c */ /* 0x000fc8000bf05270 */
[----:B------:R-:W-:Y:S02]  /*2630*/  USEL UR7, URZ, 0x1, UP0 ;  /* 0x00000001ff077887 */ /* 0x000fe40008000000 */
[----:B------:R-:W-:-:S04]  /*2640*/  USEL UR5, UR5, URZ, UP0 ;  /* 0x000000ff05057287 */ /* 0x000fc80008000000 */
[----:B------:R-:W-:Y:S01]  /*2650*/  ULEA UR4, UR5, UR6, 0x3 ;  /* 0x0000000605047291 */ /* 0x000fe2000f8e18ff */
[----:B------:R-:W-:-:S04]  /*2660*/  LOP3.LUT R2, R15, UR7, RZ, 0x3c, !PT ;  /* 0x000000070f027c12 */ /* 0x000fc8000f8e3cff */
[----:B-1----:R-:W-:-:S04]  /*2670*/  SHF.L.U32 R3, R2, 0x1f, RZ ;  /* 0x0000001f02037819 */ /* 0x002fc800000006ff */
[----:B------:R-:W1:Y:S02]  /*2680*/  SYNCS.PHASECHK.TRANS64.TRYWAIT P0, [UR4], R3 ;  /* 0x00000003ff0075a7 */ /* 0x000e640008001104 */
[----:B-1----:R-:W-:Y:S05]  /*2690*/  @!P0 BRA `(.L_x_44) ;  /* 0x0000009000fc8947 */ /* 0x002fea0003800000 */
.L_x_149:
        /* <DEDUP_REMOVED lines=9> */
.L_x_151:
        /* <DEDUP_REMOVED lines=9> */
.L_x_153:
[----:B------:R-:W-:-:S04]  /*27c0*/  UIADD3 UR5, UPT, UPT, UR5, 0x1, URZ ;  /* 0x0000000105057890 */ /* 0x000fc8000fffe0ff */
[----:B------:R-:W-:-:S04]  /*27d0*/  UISETP.NE.AND UP0, UPT, UR5, 0x5, UPT ;  /* 0x000000050500788c */ /* 0x000fc8000bf05270 */
[----:B------:R-:W-:Y:S02]  /*27e0*/  USEL UR4, URZ, 0x1, UP0 ;  /* 0x00000001ff047887 */ /* 0x000fe40008000000 */
[----:B------:R-:W-:-:S04]  /*27f0*/  USEL UR5, UR5, URZ, UP0 ;  /* 0x000000ff05057287 */ /* 0x000fc80008000000 */
[----:B------:R-:W-:Y:S01]  /*2800*/  ULEA UR5, UR5, UR6, 0x3 ;  /* 0x0000000605057291 */ /* 0x000fe2000f8e18ff */
[----:B-1----:R-:W-:-:S04]  /*2810*/  LOP3.LUT R3, R2, UR4, RZ, 0x3c, !PT ;  /* 0x0000000402037c12 */ /* 0x002fc8000f8e3cff */
[----:B------:R-:W-:Y:S01]  /*2820*/  SHF.L.U32 R3, R3, 0x1f, RZ ;  /* 0x0000001f03037819 */ /* 0x000fe200000006ff */
[----:B---3--:R-:W-:-:S07]  /*2830*/  IMAD.U32 R0, RZ, RZ, UR5 ;  /* 0x00000005ff007e24 */ /* 0x008fce000f8e00ff */
.L_x_47:
[----:B-1----:R1:W2:Y:S02]  /*2840*/  SYNCS.PHASECHK.TRANS64.TRYWAIT P0, [R0+URZ], R3 ;  /* 0x00000003000075a7 */ /* 0x0022a400080011ff */
[----:B--2---:R-:W-:Y:S05]  /*2850*/  @!P0 NANOSLEEP.SYNCS 0x989680 ;  /* 0x009896800000895d */ /* 0x004fea0003900000 */
[----:B------:R-:W2:Y:S02]  /*2860*/  @!P0 SYNCS.PHASECHK.TRANS64 P0, [R0+URZ], R3 ;  /* 0x00000003000085a7 */ /* 0x000ea400080010ff */
[----:B--2---:R-:W-:Y:S05]  /*2870*/  @P0 EXIT ;  /* 0x000000000000094d */ /* 0x004fea0003800000 */
[----:B------:R-:W-:Y:S05]  /*2880*/  BRA `(.L_x_47) ;  /* 0xfffffffc00ec7947 */ /* 0x000fea000383ffff */
.L_x_22:
[----:B------:R-:W-:-:S04]  /*2890*/  UISETP.NE.AND UP1, UPT, UR37, URZ, UPT ;  /* 0x000000ff2500728c */ /* 0x000fc8000bf25270 */
[----:B------:R-:W-:-:S09]  /*28a0*/  UISETP.NE.OR UP1, UPT, UR10, 0x1, UP1 ;  /* 0x000000010a00788c */ /* 0x000fd20008f25670 */
[----:B------:R-:W-:Y:S05]  /*28b0*/  BRA.U UP1, `(.L_x_48) ;  /* 0x00000005014c7547 */ /* 0x000fea000b800000 */
[----:B------:R-:W-:Y:S01]  /*28c0*/  HFMA2 R11, -RZ, RZ, 0, 0 ;  /* 0x00000000ff0b7431 */ /* 0x000fe200000001ff */
[----:B------:R-:W-:Y:S01]  /*28d0*/  ISETP.GE.U32.AND P2, PT, R10, 0x2, PT ;  /* 0x000000020a00780c */ /* 0x000fe20003f46070 */
[----:B------:R-:W-:Y:S01]  /*28e0*/  IMAD.MOV.U32 R12, RZ, RZ, 0x1 ;  /* 0x00000001ff0c7424 */ /* 0x000fe200078e00ff */
[----:B------:R-:W-:Y:S01]  /*28f0*/  CS2R R8, SRZ ;  /* 0x0000000000087805 */ /* 0x000fe2000001ff00 */
[----:B------:R-:W-:Y:S01]  /*2900*/  IMAD.MOV.U32 R3, RZ, RZ, RZ ;  /* 0x000000ffff037224 */ /* 0x000fe200078e00ff */
[----:B------:R-:W-:Y:S01]  /*2910*/  UMOV UR4, 0x400 ;  /* 0x0000040000047882 */ /* 0x000fe20000000000 */
[----:B------:R-:W-:Y:S01]  /*2920*/  UMOV UR6, URZ ;  /* 0x000000ff00067c82 */ /* 0x000fe20008000000 */
[----:B------:R-:W-:-:S12]  /*2930*/  ULEA UR37, UR37, UR4, 0x18 ;  /* 0x0000000425257291 */ /* 0x000fd8000f8ec0ff */
.L_x_52:
[----:B------:R-:W-:Y:S02]  /*2940*/  LEA R0, R3, UR37, 0x3 ;  /* 0x0000002503007c11 */ /* 0x000fe4000f8e18ff */
[----:B------:R-:W-:-:S03]  /*2950*/  SHF.L.U32 R5, R8, 0x1f, RZ ;  /* 0x0000001f08057819 */ /* 0x000fc600000006ff */
[----:B------:R-:W-:Y:S01]  /*2960*/  VIADD R4, R0, 0xf0 ;  /* 0x000000f000047836 */ /* 0x000fe20000000000 */
[----:B------:R-:W1:Y:S02]  /*2970*/  SYNCS.PHASECHK.TRANS64.TRYWAIT P0, [R0+URZ+0xe0], R5 ;  /* 0x0000e005000075a7 */ /* 0x000e6400080011ff */
[----:B-1----:R-:W-:Y:S05]  /*2980*/  @!P0 BRA `(.L_x_49) ;  /* 0x0000009000888947 */ /* 0x002fea0003800000 */
.L_x_154:
[----:B------:R-:W-:Y:S01]  /*2990*/  ULEA UR5, UR6, UR37, 0x3 ;  /* 0x0000002506057291 */ /* 0x000fe2000f8e18ff */
[----:B------:R-:W-:Y:S01]  /*29a0*/  PRMT R4, RZ, 0x654, R4 ;  /* 0x00000654ff047816 */ /* 0x000fe20000000004 */
[----:B-1----:R-:W-:Y:S01]  /*29b0*/  @!P2 IMAD.MOV.U32 R5, RZ, RZ, 0x10 ;  /* 0x00000010ff05a424 */ /* 0x002fe200078e00ff */
[----:B------:R-:W-:Y:S01]  /*29c0*/  SHF.L.U32 R7, R12, 0x1f, RZ ;  /* 0x0000001f0c077819 */ /* 0x000fe200000006ff */
[----:B------:R-:W-:Y:S01]  /*29d0*/  UIADD3 UR4, UPT, UPT, UR5, 0xa0, URZ ;  /* 0x000000a005047890 */ /* 0x000fe2000fffe0ff */
[----:B------:R1:W-:Y:S05]  /*29e0*/  SYNCS.ARRIVE.TRANS64.RED.A1T0 RZ, [R4+URZ], RZ ;  /* 0x000000ff04ff79a7 */ /* 0x0003ea00081004ff */
[----:B------:R-:W-:Y:S01]  /*29f0*/  IMAD.U32 R13, RZ, RZ, UR4 ;  /* 0x00000004ff0d7e24 */ /* 0x000fe2000f8e00ff */
[----:B------:R-:W2:Y:S04]  /*2a00*/  SYNCS.PHASECHK.TRANS64.TRYWAIT P0, [UR5+0xb0], R7 ;  /* 0x0000b007ff0075a7 */ /* 0x000ea80008001105 */
[----:B------:R-:W-:Y:S01]  /*2a10*/  PRMT R13, R10, 0x654, R13 ;  /* 0x000006540a0d7816 */ /* 0x000fe2000000000d */
[----:B-12---:R-:W-:Y:S06]  /*2a20*/  @!P0 BRA `(.L_x_50) ;  /* 0x0000009000748947 */ /* 0x006fec0003800000 */
.L_x_156:
[----:B------:R-:W-:Y:S01]  /*2a30*/  ULEA UR4, UR6, UR37, 0x4 ;  /* 0x0000002506047291 */ /* 0x000fe2000f8e20ff */
[----:B------:R-:W-:Y:S01]  /*2a40*/  SEL R2, R13, R2, !P2 ;  /* 0x000000020d027207 */ /* 0x000fe20005000000 */
[----:B------:R-:W-:Y:S01]  /*2a50*/  UIADD3 UR5, UPT, UPT, UR5, 0xa0, URZ ;  /* 0x000000a005057890 */ /* 0x000fe2000fffe0ff */
[----:B-1----:R-:W-:Y:S01]  /*2a60*/  LEA R0, R11, UR37, 0x3 ;  /* 0x000000250b007c11 */ /* 0x002fe2000f8e18ff */
[----:B------:R-:W-:Y:S01]  /*2a70*/  UIADD3 UR4, UPT, UPT, UR4, 0x110, URZ ;  /* 0x0000011004047890 */ /* 0x000fe2000fffe0ff */
[----:B------:R1:W-:Y:S01]  /*2a80*/  @!P2 SYNCS.ARRIVE.TRANS64.RED RZ, [R2+URZ], R5 ;  /* 0x0000000502ffa9a7 */ /* 0x0003e200080004ff */
[----:B------:R-:W-:Y:S01]  /*2a90*/  UIADD3 UR6, UPT, UPT, UR6, 0x1, URZ ;  /* 0x0000000106067890 */ /* 0x000fe2000fffe0ff */
[----:B------:R-:W-:-:S03]  /*2aa0*/  VIADD R3, R3, 0x1 ;  /* 0x0000000103037836 */ /* 0x000fc60000000000 */
[----:B------:R-:W-:Y:S02]  /*2ab0*/  UISETP.NE.AND UP0, UPT, UR6, 0x2, UPT ;  /* 0x000000020600788c */ /* 0x000fe4000bf05270 */
[----:B------:R-:W-:Y:S01]  /*2ac0*/  ISETP.NE.AND P0, PT, R3, 0x2, PT ;  /* 0x000000020300780c */ /* 0x000fe20003f05270 */
[----:B------:R-:W-:Y:S06]  /*2ad0*/  UGETNEXTWORKID.BROADCAST [UR4], [UR5] ;  /* 0x00000000040073ca */ /* 0x000fec0008000100 */
[----:B------:R-:W-:Y:S02]  /*2ae0*/  USEL UR4, URZ, 0x1, UP0 ;  /* 0x00000001ff047887 */ /* 0x000fe40008000000 */
[----:B------:R-:W-:-:S04]  /*2af0*/  USEL UR6, UR6, URZ, UP0 ;  /* 0x000000ff06067287 */ /* 0x000fc80008000000 */
[----:B------:R-:W-:Y:S02]  /*2b00*/  LOP3.LUT R12, R12, UR4, RZ, 0x3c, !PT ;  /* 0x000000040c0c7c12 */ /* 0x000fe4000f8e3cff */
[----:B-1----:R-:W-:-:S04]  /*2b10*/  SHF.L.U32 R5, R9, 0x1f, RZ ;  /* 0x0000001f09057819 */ /* 0x002fc800000006ff */
[----:B------:R-:W1:Y:S02]  /*2b20*/  SYNCS.PHASECHK.TRANS64.TRYWAIT P1, [R0+URZ+0xa0], R5 ;  /* 0x0000a005000075a7 */ /* 0x000e6400080211ff */
[----:B-1----:R-:W-:Y:S05]  /*2b30*/  @!P1 BRA `(.L_x_51) ;  /* 0x0000009000489947 */ /* 0x002fea0003800000 */
.L_x_157:
[----:B------:R-:W-:Y:S01]  /*2b40*/  LEA R4, R11, UR37, 0x4 ;  /* 0x000000250b047c11 */ /* 0x000fe2000f8e20ff */
[----:B-1----:R-:W-:Y:S01]  /*2b50*/  VIADD R0, R0, 0xb0 ;  /* 0x000000b000007836 */ /* 0x002fe20000000000 */
[----:B------:R-:W-:Y:S01]  /*2b60*/  SEL R3, R3, RZ, P0 ;  /* 0x000000ff03037207 */ /* 0x000fe20000000000 */
[----:B------:R-:W-:-:S03]  /*2b70*/  VIADD R11, R11, 0x1 ;  /* 0x000000010b0b7836 */ /* 0x000fc60000000000 */
[----:B------:R-:W1:Y:S01]  /*2b80*/  LDS.128 R4, [R4+0x110] ;  /* 0x0001100004047984 */ /* 0x000e620000000c00 */
[----:B------:R-:W-:Y:S02]  /*2b90*/  PRMT R0, RZ, 0x654, R0 ;  /* 0x00000654ff007816 */ /* 0x000fe40000000000 */
[C---:B------:R-:W-:Y:S01]  /*2ba0*/  ISETP.NE.AND P1, PT, R11.reuse, 0x2, PT ;  /* 0x000000020b00780c */ /* 0x040fe20003f25270 */
[----:B------:R-:W-:Y:S01]  /*2bb0*/  @!PT LDS RZ, [RZ] ;  /* 0x00000000fffff984 */ /* 0x000fe20000000800 */
[----:B------:R-:W-:Y:S01]  /*2bc0*/  @!PT LDS RZ, [RZ] ;  /* 0x00000000fffff984 */ /* 0x000fe20000000800 */
[----:B------:R-:W-:Y:S01]  /*2bd0*/  @!PT LDS RZ, [RZ] ;  /* 0x00000000fffff984 */ /* 0x000fe20000000800 */
[----:B------:R-:W-:Y:S01]  /*2be0*/  @!PT LDS RZ, [RZ] ;  /* 0x00000000fffff984 */ /* 0x000fe20000000800 */
[----:B------:R2:W-:Y:S06]  /*2bf0*/  MEMBAR.ALL.CTA ;  /* 0x0000000000007992 */ /* 0x0005ec0000008000 */
[----:B--2---:R-:W2:Y:S01]  /*2c00*/  FENCE.VIEW.ASYNC.S ;  /* 0x00000000000073c6 */ /* 0x004ea20000000000 */
[----:B------:R-:W-:Y:S01]  /*2c10*/  SEL R11, R11, RZ, P1 ;  /* 0x000000ff0b0b7207 */ /* 0x000fe20000800000 */
[----:B--2---:R2:W-:Y:S01]  /*2c20*/  SYNCS.ARRIVE.TRANS64.RED.A1T0 RZ, [R0+URZ], RZ ;  /* 0x000000ff00ff79a7 */ /* 0x0045e200081004ff */
[----:B-1----:R-:W-:-:S02]  /*2c30*/  LOP3.LUT P3, RZ, R6, 0x1, RZ, 0xc0, !PT ;  /* 0x0000000106ff7812 */ /* 0x002fc4000786c0ff */
[----:B------:R-:W-:-:S04]  /*2c40*/  SEL R5, RZ, 0x1, P0 ;  /* 0x00000001ff057807 */ /* 0x000fc80000000000 */
[----:B------:R-:W-:Y:S02]  /*2c50*/  LOP3.LUT R8, R8, R5, RZ, 0x3c, !PT ;  /* 0x0000000508087212 */ /* 0x000fe400078e3cff */
[----:B--2---:R-:W-:-:S04]  /*2c60*/  SEL R0, RZ, 0x1, P1 ;  /* 0x00000001ff007807 */ /* 0x004fc80000800000 */
[----:B------:R-:W-:Y:S01]  /*2c70*/  LOP3.LUT R9, R9, R0, RZ, 0x3c, !PT ;  /* 0x0000000009097212 */ /* 0x000fe200078e3cff */
[----:B------:R-:W-:Y:S06]  /*2c80*/  @P3 BRA `(.L_x_52) ;  /* 0xfffffffc002c3947 */ /* 0x000fec000383ffff */
[----:B------:R-:W-:Y:S01]  /*2c90*/  ULEA UR5, UR6, UR37, 0x3 ;  /* 0x0000002506057291 */ /* 0x000fe2000f8e18ff */
[----:B------:R-:W-:-:S08]  /*2ca0*/  SHF.L.U32 R3, R12, 0x1f, RZ ;  /* 0x0000001f0c037819 */ /* 0x000fd000000006ff */
[----:B------:R-:W1:Y:S02]  /*2cb0*/  SYNCS.PHASECHK.TRANS64 P0, [UR5+0xb0], R3 ;  /* 0x0000b003ff0075a7 */ /* 0x000e640008001005 */
[----:B-1----:R-:W-:Y:S05]  /*2cc0*/  @P0 BRA `(.L_x_53) ;  /* 0x0000000000080947 */ /* 0x002fea0003800000 */
[----:B------:R-:W1:Y:S02]  /*2cd0*/  SYNCS.PHASECHK.TRANS64.TRYWAIT P0, [UR5+0xb0], R3 ;  /* 0x0000b003ff0075a7 */ /* 0x000e640008001105 */
[----:B-1----:R-:W-:Y:S05]  /*2ce0*/  @!P0 BRA `(.L_x_54) ;  /* 0x0000008c00f08947 */ /* 0x002fea0003800000 */
.L_x_53:
[----:B------:R-:W-:-:S04]  /*2cf0*/  UIADD3 UR4, UPT, UPT, UR6, 0x1, URZ ;  /* 0x0000000106047890 */ /* 0x000fc8000fffe0ff */
[----:B------:R-:W-:-:S04]  /*2d00*/  UISETP.NE.AND UP0, UPT, UR4, 0x2, UPT ;  /* 0x000000020400788c */ /* 0x000fc8000bf05270 */
[----:B------:R-:W-:Y:S02]  /*2d10*/  USEL UR7, URZ, 0x1, UP0 ;  /* 0x00000001ff077887 */ /* 0x000fe40008000000 */
[----:B------:R-:W-:-:S04]  /*2d20*/  USEL UR4, UR4, URZ, UP0 ;  /* 0x000000ff04047287 */ /* 0x000fc80008000000 */
[----:B------:R-:W-:Y:S01]  /*2d30*/  ULEA UR4, UR4, UR37, 0x3 ;  /* 0x0000002504047291 */ /* 0x000fe2000f8e18ff */
[----:B-1----:R-:W-:-:S04]  /*2d40*/  LOP3.LUT R3, R12, UR7, RZ, 0x3c, !PT ;  /* 0x000000070c037c12 */ /* 0x002fc8000f8e3cff */
[----:B------:R-:W-:-:S04]  /*2d50*/  SHF.L.U32 R0, R3, 0x1f, RZ ;  /* 0x0000001f03007819 */ /* 0x000fc800000006ff */
[----:B------:R-:W1:Y:S02]  /*2d60*/  SYNCS.PHASECHK.TRANS64 P0, [UR4+0xb0], R0 ;  /* 0x0000b000ff0075a7 */ /* 0x000e640008001004 */
[----:B-1----:R-:W-:Y:S05]  /*2d70*/  @P0 EXIT ;  /* 0x000000000000094d */ /* 0x002fea0003800000 */
[----:B------:R-:W-:Y:S02]  /*2d80*/  SHF.L.U32 R3, R3, 0x1f, RZ ;  /* 0x0000001f03037819 */ /* 0x000fe400000006ff */
[----:B------:R-:W-:-:S07]  /*2d90*/  MOV R0, UR4 ;  /* 0x0000000400007c02 */ /* 0x000fce0008000f00 */
.L_x_55:
[----:B-1----:R1:W2:Y:S02]  /*2da0*/  SYNCS.PHASECHK.TRANS64.TRYWAIT P0, [R0+URZ+0xb0], R3 ;  /* 0x0000b003000075a7 */ /* 0x0022a400080011ff */
[----:B--2---:R-:W-:Y:S05]  /*2db0*/  @!P0 NANOSLEEP.SYNCS 0x989680 ;  /* 0x009896800000895d */ /* 0x004fea0003900000 */
[----:B------:R-:W2:Y:S02]  /*2dc0*/  @!P0 SYNCS.PHASECHK.TRANS64 P0, [R0+URZ+0xb0], R3 ;  /* 0x0000b003000085a7 */ /* 0x000ea400080010ff */
[----:B--2---:R-:W-:Y:S05]  /*2dd0*/  @P0 EXIT ;  /* 0x000000000000094d */ /* 0x004fea0003800000 */
[----:B------:R-:W-:Y:S05]  /*2de0*/  BRA `(.L_x_55) ;  /* 0xfffffffc00ec7947 */ /* 0x000fea000383ffff */
.L_x_48:
[----:B------:R-:W-:Y:S05]  /*2df0*/  BRA.U UP4, `(.L_x_56) ;  /* 0x0000001104907547 */ /* 0x000fea000b800000 */
[----:B------:R-:W-:Y:S01]  /*2e00*/  UMOV UR6, 0x40 ;  /* 0x0000004000067882 */ /* 0x000fe20000000000 */
[----:B------:R-:W-:Y:S01]  /*2e10*/  NOP ;  /* 0x0000000000007918 */ /* 0x000fe20000000000 */
[----:B------:R-:W-:Y:S01]  /*2e20*/  ULEA UR6, UR37, UR6, 0x18 ;  /* 0x0000000625067291 */ /* 0x000fe2000f8ec0ff */
[----:B------:R-:W-:Y:S02]  /*2e30*/  UMOV UR7, 0x400 ;  /* 0x0000040000077882 */ /* 0x000fe40000000000 */
[----:B------:R-:W-:-:S06]  /*2e40*/  ULEA UR37, UR37, UR7, 0x18 ;  /* 0x0000000725257291 */ /* 0x000fcc000f8ec0ff */
[----:B------:R-:W1:Y:S02]  /*2e50*/  LDS.U8 R2, [UR6+0x1c] ;  /* 0x00001c06ff027984 */ /* 0x000e640008000000 */
[----:B-1----:R-:W-:-:S13]  /*2e60*/  ISETP.NE.AND P0, PT, R2, RZ, PT ;  /* 0x000000ff0200720c */ /* 0x002fda0003f05270 */
[----:B------:R-:W-:Y:S05]  /*2e70*/  @P0 BRA `(.L_x_57) ;  /* 0x0000000400080947 */ /* 0x000fea0003800000 */
[----:B------:R-:W-:Y:S02]  /*2e80*/  UISETP.NE.U32.AND UP0, UPT, UR5, 0x1, UPT ;  /* 0x000000010500788c */ /* 0x000fe4000bf05070 */
[----:B------:R-:W-:-:S07]  /*2e90*/  UIADD3 UR8, UPT, UPT, UR6, 0x8, URZ ;  /* 0x0000000806087890 */ /* 0x000fce000fffe0ff */
[----:B------:R-:W-:Y:S05]  /*2ea0*/  BRA.U !UP0, `(.L_x_58) ;  /* 0x00000001089c7547 */ /* 0x000fea000b800000 */
[----:B------:R-:W-:Y:S01]  /*2eb0*/  ELECT P0, URZ, PT ;  /* 0x0000000000ff782f */ /* 0x000fe20003800000 */
[----:B------:R-:W-:-:S12]  /*2ec0*/  BSSY B0, `(.L_x_58) ;  /* 0x0000025000007945 */ /* 0x000fd80003800000 */
[----:B------:R-:W-:Y:S05]  /*2ed0*/  @!P0 BRA `(.L_x_59) ;  /* 0x00000000008c8947 */ /* 0x000fea0003800000 */
[----:B------:R-:W-:-:S05]  /*2ee0*/  UMOV UR7, 0x10 ;  /* 0x0000001000077882 */ /* 0x000fca0000000000 */
[----:B------:R-:W-:Y:S04]  /*2ef0*/  DEPBAR.LE SB1, 0x36 ;  /* 0x00009d800000791a */ /* 0x000fe80000000000 */
[----:B------:R-:W1:Y:S02]  /*2f00*/  UTCATOMSWS.2CTA.FIND_AND_SET.ALIGN UP1, UR7, UR7 ;  /* 0x00000007000775e3 */ /* 0x000e640008220800 */
[----:B-1----:R-:W-:Y:S01]  /*2f10*/  MOV R11, UR7 ;  /* 0x00000007000b7c02 */ /* 0x002fe20008000f00 */
[----:B------:R-:W-:Y:S06]  /*2f20*/  BRA.U UP1, `(.L_x_60) ;  /* 0x0000000101187547 */ /* 0x000fec000b800000 */
.L_x_61:
[----:B------:R-:W-:Y:S05]  /*2f30*/  NANOSLEEP 0x64 ;  /* 0x000000640000795d */ /* 0x000fea0003800000 */
[----:B------:R-:W-:-:S05]  /*2f40*/  UMOV UR7, 0x10 ;  /* 0x0000001000077882 */ /* 0x000fca0000000000 */
[----:B------:R-:W-:Y:S04]  /*2f50*/  DEPBAR.LE SB1, 0x36 ;  /* 0x00009d800000791a */ /* 0x000fe80000000000 */
[----:B------:R-:W1:Y:S02]  /*2f60*/  UTCATOMSWS.2CTA.FIND_AND_SET.ALIGN UP1, UR7, UR7 ;  /* 0x00000007000775e3 */ /* 0x000e640008220800 */
[----:B-1----:R-:W-:Y:S01]  /*2f70*/  MOV R11, UR7 ;  /* 0x00000007000b7c02 */ /* 0x002fe20008000f00 */
[----:B------:R-:W-:Y:S05]  /*2f80*/  BRA.U !UP1, `(.L_x_61) ;  /* 0xfffffffd09e87547 */ /* 0x000fea000b83ffff */
.L_x_60:
[----:B------:R-:W1:Y:S01]  /*2f90*/  LDS R5, [UR6+0x10] ;  /* 0x00001006ff057984 */ /* 0x000e620008000800 */
[----:B------:R-:W-:Y:S01]  /*2fa0*/  IMAD.U32 R3, RZ, RZ, UR37 ;  /* 0x00000025ff037e24 */ /* 0x000fe2000f8e00ff */
[----:B------:R-:W-:-:S03]  /*2fb0*/  MOV R2, UR4 ;  /* 0x0000000400027c02 */ /* 0x000fc60008000f00 */
[----:B------:R-:W-:Y:S01]  /*2fc0*/  VIADD R3, R3, 0x130 ;  /* 0x0000013003037836 */ /* 0x000fe20000000000 */
[----:B-1----:R-:W-:-:S04]  /*2fd0*/  SHF.L.U32 R5, R5, 0x1f, RZ ;  /* 0x0000001f05057819 */ /* 0x002fc800000006ff */
[----:B------:R-:W1:Y:S02]  /*2fe0*/  SYNCS.PHASECHK.TRANS64.TRYWAIT P0, [UR6+0x8], R5 ;  /* 0x00000805ff0075a7 */ /* 0x000e640008001106 */
[----:B-1----:R-:W-:Y:S05]  /*2ff0*/  @P0 BRA `(.L_x_62) ;  /* 0x0000000000080947 */ /* 0x002fea0003800000 */
[----:B------:R-:W1:Y:S02]  /*3000*/  SYNCS.PHASECHK.TRANS64.TRYWAIT P0, [UR6+0x8], R5 ;  /* 0x00000805ff0075a7 */ /* 0x000e640008001106 */
[----:B-1----:R-:W-:Y:S05]  /*3010*/  @!P0 BRA `(.L_x_63) ;  /* 0x0000008c003c8947 */ /* 0x002fea0003800000 */
.L_x_62:
[----:B-1----:R-:W-:Y:S01]  /*3020*/  HFMA2 R4, -RZ, RZ, 0, 5.9604644775390625e-08 ;  /* 0x00000001ff047431 */ /* 0x002fe200000001ff */
[----:B------:R-:W-:Y:S01]  /*3030*/  UPRMT UR7, UR4, 0x654, UR8 ;  /* 0x0000065404077896 */ /* 0x000fe20008000008 */
[----:B------:R-:W-:Y:S01]  /*3040*/  IMAD.MOV.U32 R6, RZ, RZ, 0xffff ;  /* 0x0000ffffff067424 */ /* 0x000fe200078e00ff */
[----:B------:R-:W-:Y:S01]  /*3050*/  PRMT R2, R2, 0x654, R3 ;  /* 0x0000065402027816 */ /* 0x000fe20000000003 */
[----:B------:R-:W-:Y:S02]  /*3060*/  IMAD.MOV.U32 R5, RZ, RZ, 0x4 ;  /* 0x00000004ff057424 */ /* 0x000fe400078e00ff */
[----:B------:R-:W-:Y:S01]  /*3070*/  IMAD.SHL.U32 R9, R11, 0x20, RZ ;  /* 0x000000200b097824 */ /* 0x000fe200078e00ff */
[----:B------:R-:W-:Y:S02]  /*3080*/  MOV R3, UR7 ;  /* 0x0000000700037c02 */ /* 0x000fe40008000f00 */
[-C--:B------:R-:W-:Y:S01]  /*3090*/  SHF.L.U32 R7, R6, R11.reuse, RZ ;  /* 0x0000000b06077219 */ /* 0x080fe200000006ff */
[----:B------:R1:W-:Y:S01]  /*30a0*/  SYNCS.ARRIVE.TRANS64.RED RZ, [UR7], R5 ;  /* 0x00000005ffff79a7 */ /* 0x0003e20008000407 */
[----:B------:R-:W-:Y:S01]  /*30b0*/  SHF.L.U32 R6, R4, R11, RZ ;  /* 0x0000000b04067219 */ /* 0x000fe200000006ff */
[----:B------:R1:W-:Y:S04]  /*30c0*/  STS [UR37+0x130], R9 ;  /* 0x00013009ff007988 */ /* 0x0003e80008000825 */
[----:B------:R1:W-:Y:S04]  /*30d0*/  STAS [R2.64], R11 ;  /* 0x0000000b02007dbd */ /* 0x0003e8000c0008ff */
[----:B------:R1:W-:Y:S04]  /*30e0*/  ATOMS.OR RZ, [UR6+0x14], R7 ;  /* 0x00001407ffff798c */ /* 0x0003e8000b000006 */
[----:B------:R1:W-:Y:S04]  /*30f0*/  ATOMS.OR RZ, [UR6+0x18], R6 ;  /* 0x00001806ffff798c */ /* 0x0003e8000b000006 */
[----:B------:R1:W-:Y:S02]  /*3100*/  ATOMS.XOR RZ, [UR6+0x10], R4 ;  /* 0x00001004ffff798c */ /* 0x0003e4000b800006 */
.L_x_59:
[----:B------:R-:W-:Y:S05]  /*3110*/  BSYNC B0 ;  /* 0x0000000000007941 */ /* 0x000fea0003800000 */
.L_x_58:
[----:B------:R-:W-:Y:S05]  /*3120*/  BRA.U UP0, `(.L_x_64) ;  /* 0x00000001006c7547 */ /* 0x000fea000b800000 */
[----:B------:R-:W-:-:S03]  /*3130*/  UMOV UR7, 0xffffffff ;  /* 0xffffffff00077882 */ /* 0x000fc60000000000 */
[----:B------:R-:W-:Y:S05]  /*3140*/  BRA.DIV UR7, `(.L_x_65) ;  /* 0x0000008e07087947 */ /* 0x000fea000b800000 */
[----:B------:R-:W-:-:S13]  /*3150*/  ELECT P6, URZ, PT ;  /* 0x0000000000ff782f */ /* 0x000fda00038c0000 */
.L_x_161:
[----:B------:R-:W-:Y:S05]  /*3160*/  @!P6 BRA `(.L_x_64) ;  /* 0x00000000005ce947 */ /* 0x000fea0003800000 */
[----:B-1----:R-:W1:Y:S02]  /*3170*/  LDS R3, [UR6+0x10] ;  /* 0x00001006ff037984 */ /* 0x002e640008000800 */
[----:B-1----:R-:W-:-:S04]  /*3180*/  SHF.L.U32 R3, R3, 0x1f, RZ ;  /* 0x0000001f03037819 */ /* 0x002fc800000006ff */
[----:B------:R-:W1:Y:S02]  /*3190*/  SYNCS.PHASECHK.TRANS64.TRYWAIT P0, [UR6+0x8], R3 ;  /* 0x00000803ff0075a7 */ /* 0x000e640008001106 */
[----:B-1----:R-:W-:Y:S05]  /*31a0*/  @P0 BRA `(.L_x_66) ;  /* 0x0000000000080947 */ /* 0x002fea0003800000 */
[----:B------:R-:W1:Y:S02]  /*31b0*/  SYNCS.PHASECHK.TRANS64.TRYWAIT P0, [UR6+0x8], R3 ;  /* 0x00000803ff0075a7 */ /* 0x000e640008001106 */
[----:B-1----:R-:W-:Y:S05]  /*31c0*/  @!P0 BRA `(.L_x_67) ;  /* 0x0000008c00088947 */ /* 0x002fea0003800000 */
.L_x_66:
[----:B------:R-:W2:Y:S01]  /*31d0*/  LDS R5, [UR37+0x130] ;  /* 0x00013025ff057984 */ /* 0x000ea20008000800 */
[----:B-1----:R-:W-:Y:S02]  /*31e0*/  HFMA2 R2, -RZ, RZ, 0, 5.9604644775390625e-08 ;  /* 0x00000001ff027431 */ /* 0x002fe400000001ff */
[----:B------:R-:W-:Y:S01]  /*31f0*/  IMAD.MOV.U32 R3, RZ, RZ, 0xffff ;  /* 0x0000ffffff037424 */ /* 0x000fe200078e00ff */
[----:B------:R-:W-:Y:S01]  /*3200*/  UPRMT UR7, UR4, 0x654, UR8 ;  /* 0x0000065404077896 */ /* 0x000fe20008000008 */
[----:B--2---:R-:W-:-:S03]  /*3210*/  IMAD.SHL.U32 R4, R5, 0x20, RZ ;  /* 0x0000002005047824 */ /* 0x004fc600078e00ff */
[-C--:B------:R-:W-:Y:S02]  /*3220*/  SHF.L.U32 R3, R3, R5.reuse, RZ ;  /* 0x0000000503037219 */ /* 0x080fe400000006ff */
[----:B------:R-:W-:Y:S01]  /*3230*/  SHF.L.U32 R5, R2, R5, RZ ;  /* 0x0000000502057219 */ /* 0x000fe200000006ff */
[----:B------:R2:W-:Y:S04]  /*3240*/  STS [UR37+0x130], R4 ;  /* 0x00013004ff007988 */ /* 0x0005e80008000825 */
[----:B------:R2:W-:Y:S04]  /*3250*/  ATOMS.OR RZ, [UR6+0x14], R3 ;  /* 0x00001403ffff798c */ /* 0x0005e8000b000006 */
[----:B------:R2:W-:Y:S01]  /*3260*/  ATOMS.OR RZ, [UR6+0x18], R5 ;  /* 0x00001805ffff798c */ /* 0x0005e2000b000006 */
[----:B------:R-:W-:Y:S03]  /*3270*/  SYNCS.ARRIVE.TRANS64.RED.A1T0 RZ, [UR7], RZ ;  /* 0x000000ffffff79a7 */ /* 0x000fe60008100407 */
[----:B------:R2:W-:Y:S01]  /*3280*/  ATOMS.XOR RZ, [UR6+0x10], R2 ;  /* 0x00001002ffff798c */ /* 0x0005e2000b800006 */
[----:B------:R-:W-:Y:S05]  /*3290*/  BRA `(.L_x_64) ;  /* 0x0000000000107947 */ /* 0x000fea0003800000 */
.L_x_57:
[----:B------:R-:W-:-:S05]  /*32a0*/  MOV R2, 0xffffffff ;  /* 0xffffffff00027802 */ /* 0x000fca0000000f00 */
[----:B------:R1:W-:Y:S02]  /*32b0*/  STS [UR37+0x130], R2 ;  /* 0x00013002ff007988 */ /* 0x0003e40008000825 */
[----:B-1----:R-:W-:Y:S02]  /*32c0*/  MOV R2, 0x32e0 ;  /* 0x000032e000027802 */ /* 0x002fe40000000f00 */
[----:B-----5:R-:W-:Y:S05]  /*32d0*/  CALL.REL.NOINC `($__internal_1_$__cuda_sm10x_tcgen05_guardrail_trap_phase_invalid_during_alloc) ;  /* 0x0000009000a87944 */ /* 0x020fea0003c00000 */
.L_x_64:
[----:B------:R-:W-:Y:S05]  /*32e0*/  WARPSYNC.ALL ;  /* 0x0000000000007948 */ /* 0x000fea0003800000 */
[----:B------:R-:W3:Y:S01]  /*32f0*/  S2UR UR7, SR_CgaCtaId ;  /* 0x00000000000779c3 */ /* 0x000ee20000008800 */
[----:B------:R-:W-:Y:S01]  /*3300*/  UMOV UR6, 0x400 ;  /* 0x0000040000067882 */ /* 0x000fe20000000000 */
[----:B------:R-:W-:-:S06]  /*3310*/  NOP ;  /* 0x0000000000007918 */ /* 0x000fcc0000000000 */
[----:B------:R-:W-:Y:S06]  /*3320*/  BAR.ARV 0x6, 0xa0 ;  /* 0x0182800000007b1d */ /* 0x000fec0000002000 */
[----:B------:R-:W4:Y:S01]  /*3330*/  LDCU UR8, c[0x0][0x38c] ;  /* 0x00007180ff0877ac */ /* 0x000f220008000800 */
[----:B------:R-:W-:Y:S01]  /*3340*/  LOP3.LUT R0, R0, 0xffff, RZ, 0xc0, !PT ;  /* 0x0000ffff00007812 */ /* 0x000fe200078ec0ff */
[----:B-1----:R-:W-:Y:S01]  /*3350*/  IMAD.MOV.U32 R9, RZ, RZ, 0x1 ;  /* 0x00000001ff097424 */ /* 0x002fe200078e00ff */
[----:B------:R-:W-:Y:S01]  /*3360*/  LOP3.LUT R8, R8, 0xffff, RZ, 0xc0, !PT ;  /* 0x0000ffff08087812 */ /* 0x000fe200078ec0ff */
[----:B------:R-:W-:Y:S01]  /*3370*/  UMOV UR19, URZ ;  /* 0x000000ff00137c82 */ /* 0x000fe20008000000 */
[----:B------:R-:W-:Y:S01]  /*3380*/  R2UR UR11, R0 ;  /* 0x00000000000b72ca */ /* 0x000fe200000e0000 */
[----:B------:R-:W-:Y:S01]  /*3390*/  UMOV UR18, URZ ;  /* 0x000000ff00127c82 */ /* 0x000fe20008000000 */
[----:B------:R-:W-:Y:S01]  /*33a0*/  R2UR UR12, R8 ;  /* 0x00000000080c72ca */ /* 0x000fe200000e0000 */
[----:B------:R-:W-:Y:S01]  /*33b0*/  IMAD.MOV.U32 R8, RZ, RZ, RZ ;  /* 0x000000ffff087224 */ /* 0x000fe200078e00ff */
[----:B------:R-:W-:Y:S01]  /*33c0*/  UMOV UR17, URZ ;  /* 0x000000ff00117c82 */ /* 0x000fe20008000000 */
[----:B---3--:R-:W-:-:S02]  /*33d0*/  ULEA UR7, UR7, UR6, 0x18 ;  /* 0x0000000607077291 */ /* 0x008fc4000f8ec0ff */
[----:B------:R-:W-:Y:S02]  /*33e0*/  UISETP.NE.AND UP2, UPT, UR5, URZ, UPT ;  /* 0x000000ff0500728c */ /* 0x000fe4000bf45270 */
[----:B------:R-:W-:Y:S02]  /*33f0*/  UIADD3 UR13, UPT, UPT, UR7, 0xc400, URZ ;  /* 0x0000c400070d7890 */ /* 0x000fe4000fffe0ff */
[----:B------:R-:W-:Y:S02]  /*3400*/  UIADD3 UR14, UPT, UPT, UR7, 0x20400, URZ ;  /* 0x00020400070e7890 */ /* 0x000fe4000fffe0ff */
[----:B----4-:R-:W-:Y:S01]  /*3410*/  UIADD3 UR8, UPT, UPT, UR8, 0x7f, URZ ;  /* 0x0000007f08087890 */ /* 0x010fe2000fffe0ff */
[----:B--2---:R-:W1:Y:S01]  /*3420*/  LDS R2, [UR7+0x130] ;  /* 0x00013007ff027984 */ /* 0x004e620008000800 */
[----:B------:R-:W-:Y:S02]  /*3430*/  USHF.R.U32.HI UR13, URZ, 0x4, UR13 ;  /* 0x00000004ff0d7899 */ /* 0x000fe4000801160d */
[----:B------:R-:W-:-:S02]  /*3440*/  USHF.R.S32.HI UR6, URZ, 0x1f, UR8 ;  /* 0x0000001fff067899 */ /* 0x000fc40008011408 */
[----:B------:R-:W-:Y:S02]  /*3450*/  USHF.R.U32.HI UR14, URZ, 0x4, UR14 ;  /* 0x00000004ff0e7899 */ /* 0x000fe4000801160e */
[----:B------:R-:W-:Y:S02]  /*3460*/  ULEA.HI UR6, UR6, UR8, URZ, 0x7 ;  /* 0x0000000806067291 */ /* 0x000fe4000f8f38ff */
[----:B------:R-:W-:Y:S02]  /*3470*/  ULOP3.LUT UR13, UR13, 0x3fff, URZ, 0xc0, !UPT ;  /* 0x00003fff0d0d7892 */ /* 0x000fe4000f8ec0ff */
[----:B------:R-:W-:Y:S02]  /*3480*/  USHF.R.S32.HI UR6, URZ, 0x7, UR6 ;  /* 0x00000007ff067899 */ /* 0x000fe40008011406 */
[----:B------:R-:W-:Y:S02]  /*3490*/  ULOP3.LUT UR14, UR14, 0x3fff, URZ, 0xc0, !UPT ;  /* 0x00003fff0e0e7892 */ /* 0x000fe4000f8ec0ff */
[----:B------:R-:W-:Y:S01]  /*34a0*/  UISETP.LT.AND UP0, UPT, UR6, 0x1, UPT ;  /* 0x000000010600788c */ /* 0x000fe2000bf01270 */
[----:B------:R-:W-:Y:S01]  /*34b0*/  UMOV UR28, 0x0 ;  /* 0x00000000001c7882 */ /* 0x000fe20000000000 */
[----:B------:R-:W-:Y:S01]  /*34c0*/  UMOV UR29, 0x104004a0 ;  /* 0x104004a0001d7882 */ /* 0x000fe20000000000 */
[----:B------:R-:W-:-:S02]  /*34d0*/  ULOP3.LUT UR13, UR13, 0x10000, URZ, 0xfc, !UPT ;  /* 0x000100000d0d7892 */ /* 0x000fc4000f8efcff */
[----:B------:R-:W-:Y:S02]  /*34e0*/  ULOP3.LUT UR14, UR14, 0x10000, URZ, 0xfc, !UPT ;  /* 0x000100000e0e7892 */ /* 0x000fe4000f8efcff */
[----:B------:R-:W-:Y:S01]  /*34f0*/  USEL UR20, UR6, 0x1, !UP0 ;  /* 0x0000000106147887 */ /* 0x000fe2000c000000 */
[----:B------:R-:W-:Y:S01]  /*3500*/  UMOV UR26, 0x0 ;  /* 0x00000000001a7882 */ /* 0x000fe20000000000 */
[----:B------:R-:W-:Y:S01]  /*3510*/  UMOV UR27, 0x104004a0 ;  /* 0x104004a0001b7882 */ /* 0x000fe20000000000 */
[----:B------:R-:W-:Y:S01]  /*3520*/  UMOV UR24, 0x0 ;  /* 0x0000000000187882 */ /* 0x000fe20000000000 */
[----:B------:R-:W-:Y:S01]  /*3530*/  UMOV UR25, 0x104004a0 ;  /* 0x104004a000197882 */ /* 0x000fe20000000000 */
[----:B------:R-:W-:Y:S01]  /*3540*/  UMOV UR22, 0x0 ;  /* 0x0000000000167882 */ /* 0x000fe20000000000 */
[----:B------:R-:W-:Y:S01]  /*3550*/  UMOV UR23, 0x104004a0 ;  /* 0x104004a000177882 */ /* 0x000fe20000000000 */
[----:B-1----:R-:W-:Y:S02]  /*3560*/  R2UR UR21, R2 ;  /* 0x00000000021572ca */ /* 0x002fe400000e0000 */
[----:B------:R-:W-:-:S13]  /*3570*/  CS2R R2, SRZ ;  /* 0x0000000000027805 */ /* 0x000fda000001ff00 */
.L_x_75:
[C---:B------:R-:W-:Y:S02]  /*3580*/  LEA R0, R8.reuse, UR7, 0x3 ;  /* 0x0000000708007c11 */ /* 0x040fe4000f8e18ff */
[----:B------:R-:W-:Y:S02]  /*3590*/  SHF.L.U32 R5, R3, 0x1f, RZ ;  /* 0x0000001f03057819 */ /* 0x000fe400000006ff */
[----:B------:R-:W-:Y:S02]  /*35a0*/  LEA R4, R8, UR7, 0x4 ;  /* 0x0000000708047c11 */ /* 0x000fe4000f8e20ff */
[----:B------:R-:W1:Y:S02]  /*35b0*/  SYNCS.PHASECHK.TRANS64.TRYWAIT P0, [R0+URZ+0xa0], R5 ;  /* 0x0000a005000075a7 */ /* 0x000e6400080011ff */
[----:B-1-34-:R-:W-:Y:S05]  /*35c0*/  @!P0 BRA `(.L_x_68) ;  /* 0x0000008800208947 */ /* 0x01afea0003800000 */
.L_x_162:
[----:B-1----:R-:W1:Y:S01]  /*35d0*/  LDS.128 R4, [R4+0x110] ;  /* 0x0001100004047984 */ /* 0x002e620000000c00 */
[----:B------:R-:W-:Y:S02]  /*35e0*/  VIADD R0, R0, 0xb0 ;  /* 0x000000b000007836 */ /* 0x000fe40000000000 */
[----:B------:R-:W-:Y:S01]  /*35f0*/  VIADD R8, R8, 0x1 ;  /* 0x0000000108087836 */ /* 0x000fe20000000000 */
[----:B------:R-:W-:Y:S01]  /*3600*/  @!PT LDS RZ, [RZ] ;  /* 0x00000000fffff984 */ /* 0x000fe20000000800 */
[----:B------:R-:W-:Y:S01]  /*3610*/  @!PT LDS RZ, [RZ] ;  /* 0x00000000fffff984 */ /* 0x000fe20000000800 */
[----:B------:R-:W-:Y:S01]  /*3620*/  @!PT LDS RZ, [RZ] ;  /* 0x00000000fffff984 */ /* 0x000fe20000000800 */
[----:B------:R-:W-:Y:S01]  /*3630*/  @!PT LDS RZ, [RZ] ;  /* 0x00000000fffff984 */ /* 0x000fe20000000800 */
[----:B------:R2:W-:Y:S06]  /*3640*/  MEMBAR.ALL.CTA ;  /* 0x0000000000007992 */ /* 0x0005ec0000008000 */
[----:B--2---:R-:W2:Y:S01]  /*3650*/  FENCE.VIEW.ASYNC.S ;  /* 0x00000000000073c6 */ /* 0x004ea20000000000 */
[----:B------:R-:W-:-:S04]  /*3660*/  PRMT R0, RZ, 0x654, R0 ;  /* 0x00000654ff007816 */ /* 0x000fc80000000000 */
[----:B--2---:R2:W-:Y:S01]  /*3670*/  SYNCS.ARRIVE.TRANS64.RED.A1T0 RZ, [R0+URZ], RZ ;  /* 0x000000ff00ff79a7 */ /* 0x0045e200081004ff */
[----:B-1----:R-:W-:Y:S01]  /*3680*/  LOP3.LUT P1, RZ, R6, 0x1, RZ, 0xc0, !PT ;  /* 0x0000000106ff7812 */ /* 0x002fe2000782c0ff */
[----:B--2---:R-:W-:-:S12]  /*3690*/  BRA.U UP2, `(.L_x_69) ;  /* 0x0000000502087547 */ /* 0x004fd8000b800000 */
[----:B------:R-:W1:Y:S01]  /*36a0*/  LDCU UR8, c[0x0][0x38c] ;  /* 0x00007180ff0877ac */ /* 0x000e620008000800 */
[----:B------:R-:W-:Y:S02]  /*36b0*/  PLOP3.LUT P2, PT, PT, PT, PT, 0x80, 0x8 ;  /* 0x000000000008781c */ /* 0x000fe40003f4f070 */
[----:B------:R-:W-:Y:S01]  /*36c0*/  SHF.L.U32 R5, R9, 0x1f, RZ ;  /* 0x0000001f09057819 */ /* 0x000fe200000006ff */
[----:B------:R-:W-:Y:S02]  /*36d0*/  ULEA UR9, UR19, UR7, 0x3 ;  /* 0x0000000713097291 */ /* 0x000fe4000f8e18ff */
[----:B------:R-:W-:Y:S02]  /*36e0*/  ULEA UR10, UR19, UR21, 0x8 ;  /* 0x00000015130a7291 */ /* 0x000fe4000f8e40ff */
[----:B-1----:R-:W-:-:S06]  /*36f0*/  UISETP.GE.AND UP0, UPT, UR8, 0x1, UPT ;  /* 0x000000010800788c */ /* 0x002fcc000bf06270 */
[----:B------:R-:W-:-:S05]  /*3700*/  PLOP3.LUT P0, PT, PT, PT, UP0, 0x80, 0x8 ;  /* 0x000000000008781c */ /* 0x000fca0003f0f008 */
[----:B------:R-:W-:-:S08]  /*3710*/  @UP0 ULEA UR8, UR18, UR7, 0x3 ;  /* 0x0000000712080291 */ /* 0x000fd0000f8e18ff */
[----:B------:R-:W-:-:S04]  /*3720*/  @P0 SHF.L.U32 R0, R2, 0x1f, RZ ;  /* 0x0000001f02000819 */ /* 0x000fc800000006ff */
[----:B------:R1:W2:Y:S01]  /*3730*/  @P0 SYNCS.PHASECHK.TRANS64.TRYWAIT P2, [UR8], R0 ;  /* 0x00000000ff0005a7 */ /* 0x0002a20008041108 */
[----:B------:R-:W3:Y:S02]  /*3740*/  SYNCS.PHASECHK.TRANS64.TRYWAIT P0, [UR9+0xd0], R5 ;  /* 0x0000d005ff0075a7 */ /* 0x000ee40008001109 */
[----:B-123--:R-:W-:Y:S05]  /*3750*/  @!P0 BRA `(.L_x_70) ;  /* 0x0000008400d08947 */ /* 0x00efea0003800000 */
.L_x_164:
[----:B------:R-:W-:Y:S01]  /*3760*/  UMOV UR16, UR17 ;  /* 0x0000001100107c82 */ /* 0x000fe20008000000 */
[----:B------:R-:W-:Y:S05]  /*3770*/  BRA.U !UP0, `(.L_x_71) ;  /* 0x0000000108c07547 */ /* 0x000fea000b800000 */
[----:B------:R-:W-:Y:S02]  /*3780*/  UIADD3 UR16, UPT, UPT, UR20, UR17, URZ ;  /* 0x0000001114107290 */ /* 0x000fe4000fffe0ff */
[----:B------:R-:W-:Y:S01]  /*3790*/  UPLOP3.LUT UP3, UPT, UPT, UPT, UPT, 0x40, 0x4 ;  /* 0x000000000004789c */ /* 0x000fe20003f6e870 */
[----:B------:R-:W-:Y:S01]  /*37a0*/  UMOV UR15, UR6 ;  /* 0x00000006000f7c82 */ /* 0x000fe20008000000 */
[----:B------:R-:W-:-:S09]  /*37b0*/  UMOV UR46, UR18 ;  /* 0x00000012002e7c82 */ /* 0x000fd20008000000 */
.L_x_74:
[----:B--2---:R-:W-:Y:S01]  /*37c0*/  ULEA UR8, UR46, UR7, 0x3 ;  /* 0x000000072e087291 */ /* 0x004fe2000f8e18ff */
[----:B---3--:R-:W-:Y:S11]  /*37d0*/  @P2 BRA `(.L_x_72) ;  /* 0x00000000000c2947 */ /* 0x008ff60003800000 */
[----:B-1----:R-:W-:Y:S04]  /*37e0*/  SHF.L.U32 R5, R2, 0x1f, RZ ;  /* 0x0000001f02057819 */ /* 0x002fe800000006ff */
[----:B------:R-:W1:Y:S02]  /*37f0*/  SYNCS.PHASECHK.TRANS64.TRYWAIT P0, [UR8], R5 ;  /* 0x00000005ff0075a7 */ /* 0x000e640008001108 */
[----:B-1----:R-:W-:Y:S05]  /*3800*/  @!P0 BRA `(.L_x_73) ;  /* 0x0000008400bc8947 */ /* 0x002fea0003800000 */
.L_x_72:
[----:B------:R-:W-:Y:S01]  /*3810*/  UISETP.NE.AND UP0, UPT, UR15, 0x1, UPT ;  /* 0x000000010f00788c */ /* 0x000fe2000bf05270 */
[----:B------:R-:W-:Y:S01]  /*3820*/  PLOP3.LUT P2, PT, PT, PT, PT, 0x80, 0x8 ;  /* 0x000000000008781c */ /* 0x000fe20003f4f070 */
[----:B------:R-:W-:Y:S02]  /*3830*/  UIADD3 UR18, UPT, UPT, UR46, 0x1, URZ ;  /* 0x000000012e127890 */ /* 0x000fe4000fffe0ff */
[----:B------:R-:W-:Y:S02]  /*3840*/  ULEA UR32, UR46, UR14, 0xa ;  /* 0x0000000e2e207291 */ /* 0x000fe4000f8e50ff */
[----:B------:R-:W-:Y:S01]  /*3850*/  UISETP.NE.AND UP1, UPT, UR18, 0x5, UPT ;  /* 0x000000051200788c */ /* 0x000fe2000bf25270 */
[----:B------:R-:W-:Y:S01]  /*3860*/  PLOP3.LUT P0, PT, PT, PT, UP0, 0x80, 0x8 ;  /* 0x000000000008781c */ /* 0x000fe20003f0f008 */
[----:B------:R-:W-:Y:S02]  /*3870*/  UIADD3 UR44, UPT, UPT, UR32, 0x2, URZ ;  /* 0x00000002202c7890 */ /* 0x000fe4000fffe0ff */
[----:B------:R-:W-:Y:S02]  /*3880*/  USEL UR31, URZ, 0x1, UP1 ;  /* 0x00000001ff1f7887 */ /* 0x000fe40008800000 */
[----:B------:R-:W-:Y:S02]  /*3890*/  USEL UR18, UR18, URZ, UP1 ;  /* 0x000000ff12127287 */ /* 0x000fe40008800000 */
[----:B------:R-:W-:Y:S02]  /*38a0*/  UIADD3 UR40, UPT, UPT, UR32, 0x4, URZ ;  /* 0x0000000420287890 */ /* 0x000fe4000fffe0ff */
[----:B------:R-:W-:Y:S01]  /*38b0*/  @UP0 ULEA UR30, UR18, UR7, 0x3 ;  /* 0x00000007121e0291 */ /* 0x000fe2000f8e18ff */
[----:B------:R-:W-:Y:S01]  /*38c0*/  LOP3.LUT R2, R2, UR31, RZ, 0x3c, !PT ;  /* 0x0000001f02027c12 */ /* 0x000fe2000f8e3cff */
[----:B------:R-:W-:Y:S02]  /*38d0*/  UIADD3 UR36, UPT, UPT, UR32, 0x6, URZ ;  /* 0x0000000620247890 */ /* 0x000fe4000fffe0ff */
[----:B------:R-:W-:Y:S01]  /*38e0*/  UIADD3 UR8, UPT, UPT, UR8, 0x28, URZ ;  /* 0x0000002808087890 */ /* 0x000fe2000fffe0ff */
[----:B-1----:R-:W-:Y:S01]  /*38f0*/  @P0 SHF.L.U32 R0, R2, 0x1f, RZ ;  /* 0x0000001f02000819 */ /* 0x002fe200000006ff */
[----:B------:R-:W-:Y:S02]  /*3900*/  UIADD3 UR17, UPT, UPT, UR17, 0x1, URZ ;  /* 0x0000000111117890 */ /* 0x000fe4000fffe0ff */
[----:B------:R-:W-:Y:S01]  /*3910*/  UIADD3 UR15, UPT, UPT, UR15, -0x1, URZ ;  /* 0xffffffff0f0f7890 */ /* 0x000fe2000fffe0ff */
[----:B------:R2:W3:Y:S01]  /*3920*/  @P0 SYNCS.PHASECHK.TRANS64.TRYWAIT P2, [UR30], R0 ;  /* 0x00000000ff0005a7 */ /* 0x0004e2000804111e */
[----:B------:R-:W-:Y:S02]  /*3930*/  ULEA UR30, UR46, UR13, 0xa ;  /* 0x0000000d2e1e7291 */ /* 0x000fe4000f8e50ff */
[----:B------:R-:W-:Y:S02]  /*3940*/  UISETP.NE.AND UP0, UPT, UR17, UR16, UPT ;  /* 0x000000101100728c */ /* 0x000fe4000bf05270 */
[----:B------:R-:W-:Y:S02]  /*3950*/  UIADD3 UR42, UPT, UPT, UR30, 0x2, URZ ;  /* 0x000000021e2a7890 */ /* 0x000fe4000fffe0ff */
[----:B------:R-:W-:Y:S02]  /*3960*/  UIADD3 UR38, UPT, UPT, UR30, 0x4, URZ ;  /* 0x000000041e267890 */ /* 0x000fe4000fffe0ff */
[----:B------:R-:W-:Y:S01]  /*3970*/  UIADD3 UR34, UPT, UPT, UR30, 0x6, URZ ;  /* 0x000000061e227890 */ /* 0x000fe2000fffe0ff */
[----:B------:R-:W-:Y:S01]  /*3980*/  UMOV UR33, 0x40004040 ;  /* 0x4000404000217882 */ /* 0x000fe20000000000 */
[----:B------:R-:W-:Y:S01]  /*3990*/  UMOV UR31, 0x40004040 ;  /* 0x40004040001f7882 */ /* 0x000fe20000000000 */
[----:B------:R-:W-:Y:S01]  /*39a0*/  UMOV UR45, 0x40004040 ;  /* 0x40004040002d7882 */ /* 0x000fe20000000000 */
[----:B------:R2:W-:Y:S01]  /*39b0*/  UTCIMMA.2CTA gdesc[UR30], gdesc[UR32], tmem[UR10], tmem[UR28], idesc[UR29], UP3 ;  /* 0x00ff1c201e0075ea */ /* 0x0005e20009a0010a */
[----:B------:R-:W-:Y:S01]  /*39c0*/  UPLOP3.LUT UP3, UPT, UPT, UPT, UPT, 0x80, 0x8 ;  /* 0x000000000008789c */ /* 0x000fe20003f6f070 */
[----:B------:R-:W-:Y:S01]  /*39d0*/  UMOV UR43, 0x40004040 ;  /* 0x40004040002b7882 */ /* 0x000fe20000000000 */
[----:B------:R-:W-:Y:S01]  /*39e0*/  UMOV UR41, 0x40004040 ;  /* 0x4000404000297882 */ /* 0x000fe20000000000 */
[----:B------:R2:W-:Y:S01]  /*39f0*/  UTCIMMA.2CTA gdesc[UR42], gdesc[UR44], tmem[UR10], tmem[UR26], idesc[UR27], UPT ;  /* 0x00ff1a2c2a0075ea */ /* 0x0005e2000ba0010a */
[----:B------:R-:W-:Y:S01]  /*3a00*/  UMOV UR39, 0x40004040 ;  /* 0x4000404000277882 */ /* 0x000fe20000000000 */
[----:B------:R-:W-:Y:S01]  /*3a10*/  UMOV UR37, 0x40004040 ;  /* 0x4000404000257882 */ /* 0x000fe20000000000 */
[----:B------:R-:W-:Y:S01]  /*3a20*/  UMOV UR35, 0x40004040 ;  /* 0x4000404000237882 */ /* 0x000fe20000000000 */
[----:B------:R2:W-:Y:S01]  /*3a30*/  UTCIMMA.2CTA gdesc[UR38], gdesc[UR40], tmem[UR10], tmem[UR24], idesc[UR25], UPT ;  /* 0x00ff1828260075ea */ /* 0x0005e2000ba0010a */
[----:B------:R2:W-:Y:S01]  /*3a40*/  UTCIMMA.2CTA gdesc[UR34], gdesc[UR36], tmem[UR10], tmem[UR22], idesc[UR23], UPT ;  /* 0x00ff1624220075ea */ /* 0x0005e2000ba0010a */
[----:B------:R2:W-:Y:S01]  /*3a50*/  UTCBAR.2CTA.MULTICAST [UR8], URZ, UR12 ;  /* 0x000000ff080073e9 */ /* 0x0005e2000820080c */
[----:B------:R-:W-:Y:S01]  /*3a60*/  UMOV UR46, UR18 ;  /* 0x00000012002e7c82 */ /* 0x000fe20008000000 */
[----:B------:R-:W-:Y:S05]  /*3a70*/  BRA.U UP0, `(.L_x_74) ;  /* 0xfffffffd00507547 */ /* 0x000fea000b83ffff */
.L_x_71:
[----:B------:R-:W-:Y:S01]  /*3a80*/  UIADD3 UR9, UPT, UPT, UR9, 0xc0, URZ ;  /* 0x000000c009097890 */ /* 0x000fe2000fffe0ff */
[----:B------:R-:W-:-:S08]  /*3a90*/  UMOV UR17, UR16 ;  /* 0x0000001000117c82 */ /* 0x000fd00008000000 */
[----:B------:R4:W-:Y:S01]  /*3aa0*/  UTCBAR.2CTA.MULTICAST [UR9], URZ, UR11 ;  /* 0x000000ff090073e9 */ /* 0x0009e2000820080b */
[----:B------:R-:W-:Y:S02]  /*3ab0*/  NOP ;  /* 0x0000000000007918 */ /* 0x000fe40000000000 */
.L_x_69:
[----:B------:R-:W-:Y:S01]  /*3ac0*/  UIADD3 UR19, UPT, UPT, UR19, 0x1, URZ ;  /* 0x0000000113137890 */ /* 0x000fe2000fffe0ff */
[----:B------:R-:W-:-:S03]  /*3ad0*/  ISETP.NE.AND P0, PT, R8, 0x2, PT ;  /* 0x000000020800780c */ /* 0x000fc60003f05270 */
[----:B------:R-:W-:Y:S01]  /*3ae0*/  UISETP.NE.AND UP0, UPT, UR19, 0x2, UPT ;  /* 0x000000021300788c */ /* 0x000fe2000bf05270 */
[----:B-12---:R-:W-:Y:S02]  /*3af0*/  SEL R0, RZ, 0x1, P0 ;  /* 0x00000001ff007807 */ /* 0x006fe40000000000 */
[----:B------:R-:W-:Y:S01]  /*3b00*/  SEL R8, R8, RZ, P0 ;  /* 0x000000ff08087207 */ /* 0x000fe20000000000 */
[----:B------:R-:W-:Y:S01]  /*3b10*/  USEL UR8, URZ, 0x1, UP0 ;  /* 0x00000001ff087887 */ /* 0x000fe20008000000 */
[----:B------:R-:W-:Y:S01]  /*3b20*/  LOP3.LUT R3, R3, R0, RZ, 0x3c, !PT ;  /* 0x0000000003037212 */ /* 0x000fe200078e3cff */
[----:B------:R-:W-:-:S04]  /*3b30*/  USEL UR19, UR19, URZ, UP0 ;  /* 0x000000ff13137287 */ /* 0x000fc80008000000 */
[----:B------:R-:W-:Y:S01]  /*3b40*/  LOP3.LUT R9, R9, UR8, RZ, 0x3c, !PT ;  /* 0x0000000809097c12 */ /* 0x000fe2000f8e3cff */
[----:B------:R-:W-:Y:S07]  /*3b50*/  @P1 BRA `(.L_x_75) ;  /* 0xfffffff800881947 */ /* 0x000fee000383ffff */
[----:B------:R-:W1:Y:S01]  /*3b60*/  S2UR UR6, SR_CgaCtaId ;  /* 0x00000000000679c3 */ /* 0x000e620000008800 */
[----:B------:R-:W-:Y:S01]  /*3b70*/  ELECT P0, URZ, PT ;  /* 0x0000000000ff782f */ /* 0x000fe20003800000 */
[----:B------:R-:W-:Y:S01]  /*3b80*/  HFMA2 R0, -RZ, RZ, 0, 5.9604644775390625e-08 ;  /* 0x00000001ff007431 */ /* 0x000fe200000001ff */
[----:B------:R-:W-:-:S05]  /*3b90*/  UMOV UR8, 0x40 ;  /* 0x0000004000087882 */ /* 0x000fca0000000000 */
[----:B------:R-:W-:Y:S01]  /*3ba0*/  UVIRTCOUNT.DEALLOC.SMPOOL 0x80 ;  /* 0x000000800000784c */ /* 0x000fe20000000000 */
[----:B------:R-:W-:Y:S02]  /*3bb0*/  UISETP.NE.AND UP0, UPT, UR5, URZ, UPT ;  /* 0x000000ff0500728c */ /* 0x000fe4000bf05270 */
[----:B-1----:R-:W-:-:S09]  /*3bc0*/  ULEA UR6, UR6, UR8, 0x18 ;  /* 0x0000000806067291 */ /* 0x002fd2000f8ec0ff */
[----:B------:R1:W-:Y:S01]  /*3bd0*/  @P0 STS.U8 [UR6+0x1c], R0 ;  /* 0x00001c00ff000988 */ /* 0x0003e20008000006 */
[----:B------:R-:W-:Y:S05]  /*3be0*/  BRA.U UP0, `(.L_x_76) ;  /* 0x0000000100587547 */ /* 0x000fea000b800000 */
[----:B------:R-:W-:Y:S01]  /*3bf0*/  UIADD3 UR8, UPT, UPT, UR7, 0xd0, URZ ;  /* 0x000000d007087890 */ /* 0x000fe2000fffe0ff */
[----:B------:R-:W-:-:S03]  /*3c00*/  SHF.L.U32 R3, R9, 0x1f, RZ ;  /* 0x0000001f09037819 */ /* 0x000fc600000006ff */
[----:B------:R-:W-:-:S09]  /*3c10*/  ULEA UR5, UR19, UR8, 0x3 ;  /* 0x0000000813057291 */ /* 0x000fd2000f8e18ff */
[----:B------:R-:W2:Y:S02]  /*3c20*/  SYNCS.PHASECHK.TRANS64.TRYWAIT P0, [UR5], R3 ;  /* 0x00000003ff0075a7 */ /* 0x000ea40008001105 */
[----:B--2---:R-:W-:Y:S05]  /*3c30*/  @!P0 BRA `(.L_x_77) ;  /* 0x0000008000c88947 */ /* 0x004fea0003800000 */
.L_x_167:
[----:B----4-:R-:W-:-:S04]  /*3c40*/  UIADD3 UR9, UPT, UPT, UR19, 0x1, URZ ;  /* 0x0000000113097890 */ /* 0x010fc8000fffe0ff */
[----:B------:R-:W-:-:S04]  /*3c50*/  UISETP.NE.AND UP1, UPT, UR9, 0x2, UPT ;  /* 0x000000020900788c */ /* 0x000fc8000bf25270 */
[----:B------:R-:W-:Y:S02]  /*3c60*/  USEL UR5, URZ, 0x1, UP1 ;  /* 0x00000001ff057887 */ /* 0x000fe40008800000 */
[----:B------:R-:W-:-:S04]  /*3c70*/  USEL UR9, UR9, URZ, UP1 ;  /* 0x000000ff09097287 */ /* 0x000fc80008800000 */
[----:B------:R-:W-:Y:S01]  /*3c80*/  ULEA UR9, UR9, UR8, 0x3 ;  /* 0x0000000809097291 */ /* 0x000fe2000f8e18ff */
[----:B-1----:R-:W-:-:S04]  /*3c90*/  LOP3.LUT R3, R9, UR5, RZ, 0x3c, !PT ;  /* 0x0000000509037c12 */ /* 0x002fc8000f8e3cff */
[----:B------:R-:W-:Y:S01]  /*3ca0*/  SHF.L.U32 R3, R3, 0x1f, RZ ;  /* 0x0000001f03037819 */ /* 0x000fe200000006ff */
[----:B------:R-:W-:-:S04]  /*3cb0*/  IMAD.U32 R0, RZ, RZ, UR9 ;  /* 0x00000009ff007e24 */ /* 0x000fc8000f8e00ff */
[----:B------:R1:W2:Y:S03]  /*3cc0*/  SYNCS.PHASECHK.TRANS64.TRYWAIT P0, [R0+URZ], R3 ;  /* 0x00000003000075a7 */ /* 0x0002a600080011ff */
[----:B--2---:R-:W-:Y:S05]  /*3cd0*/  @!P0 NANOSLEEP.SYNCS 0x989680 ;  /* 0x009896800000895d */ /* 0x004fea0003900000 */
[----:B------:R-:W2:Y:S02]  /*3ce0*/  @!P0 SYNCS.PHASECHK.TRANS64 P0, [R0+URZ], R3 ;  /* 0x00000003000085a7 */ /* 0x000ea400080010ff */
[----:B--2---:R-:W-:Y:S05]  /*3cf0*/  @P0 BRA `(.L_x_78) ;  /* 0x0000000000200947 */ /* 0x004fea0003800000 */
.L_x_79:
[----:B--2---:R2:W4:Y:S02]  /*3d00*/  SYNCS.PHASECHK.TRANS64.TRYWAIT P0, [R0+URZ], R3 ;  /* 0x00000003000075a7 */ /* 0x00452400080011ff */
[----:B----4-:R-:W-:Y:S05]  /*3d10*/  @!P0 NANOSLEEP.SYNCS 0x989680 ;  /* 0x009896800000895d */ /* 0x010fea0003900000 */
[----:B------:R-:W4:Y:S02]  /*3d20*/  @!P0 SYNCS.PHASECHK.TRANS64 P0, [R0+URZ], R3 ;  /* 0x00000003000085a7 */ /* 0x000f2400080010ff */
[----:B----4-:R-:W-:Y:S05]  /*3d30*/  @!P0 BRA `(.L_x_79) ;  /* 0xfffffffc00f08947 */ /* 0x010fea000383ffff */
[----:B------:R-:W-:Y:S05]  /*3d40*/  BRA `(.L_x_78) ;  /* 0x00000000000c7947 */ /* 0x000fea0003800000 */
.L_x_76:
[----:B------:R-:W-:-:S04]  /*3d50*/  UIADD3 UR5, UPT, UPT, UR7, 0x100, URZ ;  /* 0x0000010007057890 */ /* 0x000fc8000fffe0ff */
[----:B------:R-:W-:-:S09]  /*3d60*/  UPRMT UR5, UR4, 0x654, UR5 ;  /* 0x0000065404057896 */ /* 0x000fd20008000005 */
[----:B------:R-:W-:Y:S03]  /*3d70*/  SYNCS.ARRIVE.TRANS64.RED.A1T0 RZ, [UR5], RZ ;  /* 0x000000ffffff79a7 */ /* 0x000fe60008100405 */
.L_x_78:
[----:B-12---:R-:W-:Y:S01]  /*3d80*/  SHF.L.U32 R3, RZ, 0x1f, RZ ;  /* 0x0000001fff037819 */ /* 0x006fe200000006ff */
[----:B------:R-:W-:Y:S01]  /*3d90*/  UIADD3 UR5, UPT, UPT, UR7, 0x100, URZ ;  /* 0x0000010007057890 */ /* 0x000fe2000fffe0ff */
[----:B------:R-:W-:Y:S02]  /*3da0*/  PLOP3.LUT P0, PT, PT, PT, UP0, 0x80, 0x8 ;  /* 0x000000000008781c */ /* 0x000fe40003f0f008 */
[----:B------:R-:W1:Y:S02]  /*3db0*/  SYNCS.PHASECHK.TRANS64.TRYWAIT P1, [UR7+0x100], R3 ;  /* 0x00010003ff0075a7 */ /* 0x000e640008021107 */
[----:B-1----:R-:W-:Y:S09]  /*3dc0*/  @!P1 BRA `(.L_x_80) ;  /* 0x00000080007c9947 */ /* 0x002ff20003800000 */
.L_x_169:
[----:B------:R-:W-:Y:S01]  /*3dd0*/  @!UP0 UPRMT UR5, UR4, 0x654, UR5 ;  /* 0x0000065404058896 */ /* 0x000fe20008000005 */
[----:B------:R-:W-:Y:S02]  /*3de0*/  UMOV UR8, 0xffff ;  /* 0x0000ffff00087882 */ /* 0x000fe40000000000 */
[----:B------:R-:W-:-:S06]  /*3df0*/  UMOV UR4, 0x1 ;  /* 0x0000000100047882 */ /* 0x000fcc0000000000 */
[----:B------:R-:W-:Y:S01]  /*3e00*/  @!P0 SYNCS.ARRIVE.TRANS64.RED.A1T0 RZ, [UR5], RZ ;  /* 0x000000ffffff89a7 */ /* 0x000fe20008100405 */
[----:B------:R-:W-:Y:S01]  /*3e10*/  NOP ;  /* 0x0000000000007918 */ /* 0x000fe20000000000 */
[----:B-1----:R-:W1:Y:S01]  /*3e20*/  LDS R0, [UR6+0x14] ;  /* 0x00001406ff007984 */ /* 0x002e620008000800 */
[----:B------:R-:W-:-:S04]  /*3e30*/  ULOP3.LUT UR5, UR21, 0xffff, URZ, 0xc0, !UPT ;  /* 0x0000ffff15057892 */ /* 0x000fc8000f8ec0ff */
[----:B------:R-:W-:-:S04]  /*3e40*/  USHF.R.U32.HI UR5, URZ, 0x5, UR5 ;  /* 0x00000005ff057899 */ /* 0x000fc80008011605 */
[----:B------:R-:W-:Y:S02]  /*3e50*/  USHF.L.U32 UR8, UR8, UR5, URZ ;  /* 0x0000000508087299 */ /* 0x000fe400080006ff */
[----:B------:R-:W-:-:S04]  /*3e60*/  USHF.L.U32 UR4, UR4, UR5, URZ ;  /* 0x0000000504047299 */ /* 0x000fc800080006ff */
[----:B-1----:R-:W-:-:S04]  /*3e70*/  LOP3.LUT R0, R0, UR8, RZ, 0xc0, !PT ;  /* 0x0000000800007c12 */ /* 0x002fc8000f8ec0ff */
[----:B------:R-:W-:-:S13]  /*3e80*/  ISETP.NE.AND P0, PT, R0, UR8, PT ;  /* 0x0000000800007c0c */ /* 0x000fda000bf05270 */
[----:B------:R-:W-:Y:S05]  /*3e90*/  @P0 BRA `(.L_x_81) ;  /* 0x0000000000580947 */ /* 0x000fea0003800000 */
[----:B------:R-:W1:Y:S02]  /*3ea0*/  LDS R0, [UR6+0x18] ;  /* 0x00001806ff007984 */ /* 0x000e640008000800 */
[----:B-1----:R-:W-:-:S04]  /*3eb0*/  LOP3.LUT R0, R0, UR4, RZ, 0xc0, !PT ;  /* 0x0000000400007c12 */ /* 0x002fc8000f8ec0ff */
[----:B------:R-:W-:-:S13]  /*3ec0*/  ISETP.NE.AND P0, PT, R0, UR4, PT ;  /* 0x0000000400007c0c */ /* 0x000fda000bf05270 */
[----:B------:R-:W-:Y:S05]  /*3ed0*/  @P0 BRA `(.L_x_82) ;  /* 0x00000000003c0947 */ /* 0x000fea0003800000 */
[----:B------:R-:W1:Y:S01]  /*3ee0*/  S2R R2, SR_LANEID ;  /* 0x0000000000027919 */ /* 0x000e620000000000 */
[----:B------:R-:W-:Y:S01]  /*3ef0*/  ULOP3.LUT UR8, URZ, UR8, URZ, 0x33, !UPT ;  /* 0x00000008ff087292 */ /* 0x000fe2000f8e33ff */
[----:B------:R-:W-:Y:S01]  /*3f00*/  LOP3.LUT R4, RZ, UR4, RZ, 0x33, !PT ;  /* 0x00000004ff047c12 */ /* 0x000fe2000f8e33ff */
[----:B------:R-:W-:Y:S02]  /*3f10*/  VOTEU.ANY UR7, UPT, PT ;  /* 0x0000000000077886 */ /* 0x000fe400038e0100 */
[----:B------:R-:W-:Y:S01]  /*3f20*/  UFLO.U32 UR7, UR7 ;  /* 0x00000007000772bd */ /* 0x000fe200080e0000 */
[----:B------:R-:W2:Y:S01]  /*3f30*/  REDUX UR4, R4 ;  /* 0x00000000040473c4 */ /* 0x000ea20000000000 */
[----:B------:R-:W-:-:S06]  /*3f40*/  IMAD.U32 R0, RZ, RZ, UR8 ;  /* 0x00000008ff007e24 */ /* 0x000fcc000f8e00ff */
[----:B------:R1:W-:Y:S01]  /*3f50*/  UTCATOMSWS.AND URZ, UR8 ;  /* 0x0000000800ff79e3 */ /* 0x0003e20008000000 */
[----:B------:R-:W3:Y:S01]  /*3f60*/  REDUX UR5, R0 ;  /* 0x00000000000573c4 */ /* 0x000ee20000000000 */
[----:B-1----:R-:W-:Y:S01]  /*3f70*/  ISETP.EQ.U32.AND P0, PT, R2, UR7, PT ;  /* 0x0000000702007c0c */ /* 0x002fe2000bf02070 */
[----:B--2---:R-:W-:Y:S01]  /*3f80*/  IMAD.U32 R2, RZ, RZ, UR4 ;  /* 0x00000004ff027e24 */ /* 0x004fe2000f8e00ff */
[----:B---3--:R-:W-:-:S11]  /*3f90*/  MOV R3, UR5 ;  /* 0x0000000500037c02 */ /* 0x008fd60008000f00 */
[----:B------:R1:W-:Y:S04]  /*3fa0*/  @P0 ATOMS.AND RZ, [UR6+0x14], R3 ;  /* 0x00001403ffff098c */ /* 0x0003e8000a800006 */
[----:B------:R1:W-:Y:S01]  /*3fb0*/  @P0 ATOMS.AND RZ, [UR6+0x18], R2 ;  /* 0x00001802ffff098c */ /* 0x0003e2000a800006 */
[----:B------:R-:W-:Y:S05]  /*3fc0*/  BRA `(.L_x_83) ;  /* 0x0000000000147947 */ /* 0x000fea0003800000 */
.L_x_82:
[----:B------:R-:W-:Y:S02]  /*3fd0*/  MOV R2, 0x3ff0 ;  /* 0x00003ff000027802 */ /* 0x000fe40000000f00 */
[----:B---345:R-:W-:Y:S05]  /*3fe0*/  CALL.REL.NOINC `($__internal_0_$__cuda_sm10x_tcgen05_guardrail_trap_col_being_dealloced_not_returned_by_alloc) ;  /* 0x0000008400587944 */ /* 0x038fea0003c00000 */
[----:B------:R-:W-:Y:S05]  /*3ff0*/  BRA `(.L_x_83) ;  /* 0x0000000000087947 */ /* 0x000fea0003800000 */
.L_x_81:
[----:B------:R-:W-:Y:S02]  /*4000*/  MOV R2, 0x4020 ;  /* 0x0000402000027802 */ /* 0x000fe40000000f00 */
[----:B---345:R-:W-:Y:S05]  /*4010*/  CALL.REL.NOINC `($__internal_2_$__cuda_sm10x_tcgen05_guardrail_trap_unallocated_columns_being_dealloced) ;  /* 0x0000008400647944 */ /* 0x038fea0003c00000 */
.L_x_83:
[----:B------:R-:W-:Y:S01]  /*4020*/  NOP ;  /* 0x0000000000007918 */ /* 0x000fe20000000000 */
[----:B----4-:R-:W-:Y:S05]  /*4030*/  EXIT ;  /* 0x000000000000794d */ /* 0x010fea0003800000 */
.L_x_56:
[----:B------:R-:W-:-:S09]  /*4040*/  UISETP.NE.OR UP5, UPT, UR10, 0x3, !UP5 ;  /* 0x000000030a00788c */ /* 0x000fd2000efa5670 */
[----:B------:R-:W-:Y:S05]  /*4050*/  BRA.U UP5, `(.L_x_84) ;  /* 0x0000001105147547 */ /* 0x000fea000b800000 */
[----:B------:R-:W1:Y:S01]  /*4060*/  LDC R0, c[0x0][0xb30] ;  /* 0x0002cc00ff007b82 */ /* 0x000e620000000800 */
[----:B------:R-:W2:Y:S01]  /*4070*/  LDCU.64 UR8, c[0x0][0x888] ;  /* 0x00011100ff0877ac */ /* 0x000ea20008000a00 */
[----:B------:R-:W-:Y:S02]  /*4080*/  HFMA2 R29, -RZ, RZ, 0, 0 ;  /* 0x00000000ff1d7431 */ /* 0x000fe400000001ff */
[----:B------:R-:W-:Y:S01]  /*4090*/  IMAD.MOV.U32 R31, RZ, RZ, 0x1 ;  /* 0x00000001ff1f7424 */ /* 0x000fe200078e00ff */
[----:B------:R-:W-:Y:S01]  /*40a0*/  MOV R23, 0x2000 ;  /* 0x0000200000177802 */ /* 0x000fe20000000f00 */
[----:B------:R-:W3:Y:S01]  /*40b0*/  LDCU.64 UR4, c[0x0][0x890] ;  /* 0x00011200ff0477ac */ /* 0x000ee20008000a00 */
[----:B------:R-:W-:Y:S01]  /*40c0*/  IMAD.MOV.U32 R30, RZ, RZ, RZ ;  /* 0x000000ffff1e7224 */ /* 0x000fe200078e00ff */
[----:B------:R-:W4:Y:S01]  /*40d0*/  LDC R19, c[0x0][0x370] ;  /* 0x0000dc00ff137b82 */ /* 0x000f220000000800 */
[----:B------:R-:W-:Y:S01]  /*40e0*/  UMOV UR7, 0x400 ;  /* 0x0000040000077882 */ /* 0x000fe20000000000 */
[----:B------:R-:W-:-:S02]  /*40f0*/  UPLOP3.LUT UP1, UPT, UPT, UPT, UPT, 0x40, 0x4 ;  /* 0x000000000004789c */ /* 0x000fc40003f2e870 */
[----:B------:R-:W-:-:S04]  /*4100*/  ULEA UR7, UR37, UR7, 0x18 ;  /* 0x0000000725077291 */ /* 0x000fc8000f8ec0ff */
[----:B------:R-:W4:Y:S01]  /*4110*/  LDC R2, c[0x0][0xb0c] ;  /* 0x0002c300ff027b82 */ /* 0x000f220000000800 */
[----:B------:R-:W-:Y:S02]  /*4120*/  UIADD3 UR13, UPT, UPT, UR7, 0x68, URZ ;  /* 0x00000068070d7890 */ /* 0x000fe4000fffe0ff */
[----:B--2---:R-:W-:Y:S02]  /*4130*/  UISETP.NE.U32.AND UP2, UPT, UR8, URZ, UPT ;  /* 0x000000ff0800728c */ /* 0x004fe4000bf45070 */
[----:B------:R-:W-:Y:S02]  /*4140*/  UIADD3 UR33, UPT, UPT, UR7, 0x50, URZ ;  /* 0x0000005007217890 */ /* 0x000fe4000fffe0ff */
[----:B---3--:R-:W-:Y:S01]  /*4150*/  UISETP.NE.U32.AND UP3, UPT, UR4, URZ, UPT ;  /* 0x000000ff0400728c */ /* 0x008fe2000bf65070 */
[----:B------:R-:W2:Y:S01]  /*4160*/  LDC R18, c[0x0][0xb20] ;  /* 0x0002c800ff127b82 */ /* 0x000ea20000000800 */
[----:B-1----:R-:W-:Y:S01]  /*4170*/  ISETP.NE.AND P1, PT, R0, 0x1, PT ;  /* 0x000000010000780c */ /* 0x002fe20003f25270 */
[----:B------:R-:W-:-:S02]  /*4180*/  UISETP.NE.AND.EX UP2, UPT, UR9, URZ, UPT, UP2 ;  /* 0x000000ff0900728c */ /* 0x000fc4000bf45320 */
[----:B------:R-:W-:Y:S02]  /*4190*/  UIADD3 UR25, UPT, UPT, UR7, 0x58, URZ ;  /* 0x0000005807197890 */ /* 0x000fe4000fffe0ff */
[----:B------:R-:W-:Y:S02]  /*41a0*/  UIADD3 UR17, UPT, UPT, UR7, 0x60, URZ ;  /* 0x0000006007117890 */ /* 0x000fe4000fffe0ff */
[----:B------:R-:W1:Y:S01]  /*41b0*/  LDC.64 R32, c[0x0][0x348] ;  /* 0x0000d200ff207b82 */ /* 0x000e620000000a00 */
[----:B------:R-:W-:Y:S02]  /*41c0*/  UPRMT UR13, UR37, 0x654, UR13 ;  /* 0x00000654250d7896 */ /* 0x000fe4000800000d */
[----:B------:R-:W-:-:S05]  /*41d0*/  UISETP.NE.AND.EX UP3, UPT, UR5, URZ, UPT, UP3 ;  /* 0x000000ff0500728c */ /* 0x000fca000bf65330 */
[----:B------:R-:W3:Y:S08]  /*41e0*/  LDC.64 R16, c[0x0][0xb10] ;  /* 0x0002c400ff107b82 */ /* 0x000ef00000000a00 */
[----:B------:R-:W1:Y:S08]  /*41f0*/  LDC.64 R6, c[0x0][0xb18] ;  /* 0x0002c600ff067b82 */ /* 0x000e700000000a00 */
[----:B------:R-:W1:Y:S08]  /*4200*/  LDC.64 R4, c[0x0][0xb28] ;  /* 0x0002ca00ff047b82 */ /* 0x000e700000000a00 */
[----:B--2-4-:R-:W1:Y:S02]  /*4210*/  LDC R22, c[0x0][0x374] ;  /* 0x0000dd00ff167b82 */ /* 0x014e640000000800 */
.L_x_95:
[C---:B------:R-:W-:Y:S02]  /*4220*/  LEA R0, R30.reuse, UR7, 0x3 ;  /* 0x000000071e007c11 */ /* 0x040fe4000f8e18ff */
[----:B------:R-:W-:Y:S02]  /*4230*/  SHF.L.U32 R3, R29, 0x1f, RZ ;  /* 0x0000001f1d037819 */ /* 0x000fe400000006ff */
[----:B------:R-:W-:Y:S02]  /*4240*/  LEA R24, R30, UR7, 0x4 ;  /* 0x000000071e187c11 */ /* 0x000fe4000f8e20ff */
[----:B--2---:R-:W2:Y:S02]  /*4250*/  SYNCS.PHASECHK.TRANS64.TRYWAIT P0, [R0+URZ+0xa0], R3 ;  /* 0x0000a003000075a7 */ /* 0x004ea400080011ff */
[----:B--2---:R-:W-:Y:S05]  /*4260*/  @!P0 BRA `(.L_x_85) ;  /* 0x0000007c006c8947 */ /* 0x004fea0003800000 */
.L_x_170:
[----:B------:R-:W-:Y:S01]  /*4270*/  ISETP.GE.AND P0, PT, R72, 0x1, PT ;  /* 0x000000014800780c */ /* 0x000fe20003f06270 */
[----:B------:R-:W4:Y:S01]  /*4280*/  LDS.128 R24, [R24+0x110] ;  /* 0x0001100018187984 */ /* 0x000f220000000c00 */
[----:B--2---:R-:W-:Y:S01]  /*4290*/  VIADD R0, R0, 0xb0 ;  /* 0x000000b000007836 */ /* 0x004fe20000000000 */
[----:B------:R-:W-:Y:S01]  /*42a0*/  @!PT LDS RZ, [RZ] ;  /* 0x00000000fffff984 */ /* 0x000fe20000000800 */
[----:B------:R-:W-:Y:S01]  /*42b0*/  @!PT LDS RZ, [RZ] ;  /* 0x00000000fffff984 */ /* 0x000fe20000000800 */
[----:B------:R-:W-:Y:S01]  /*42c0*/  @!PT LDS RZ, [RZ] ;  /* 0x00000000fffff984 */ /* 0x000fe20000000800 */
[----:B------:R-:W-:Y:S01]  /*42d0*/  @!PT LDS RZ, [RZ] ;  /* 0x00000000fffff984 */ /* 0x000fe20000000800 */
[----:B------:R2:W-:Y:S06]  /*42e0*/  MEMBAR.ALL.CTA ;  /* 0x0000000000007992 */ /* 0x0005ec0000008000 */
[----:B--2---:R-:W2:Y:S01]  /*42f0*/  FENCE.VIEW.ASYNC.S ;  /* 0x00000000000073c6 */ /* 0x004ea20000000000 */
[----:B------:R-:W-:Y:S04]  /*4300*/  PRMT R0, RZ, 0x654, R0 ;  /* 0x00000654ff007816 */ /* 0x000fe80000000000 */
[----:B--2---:R2:W-:Y:S01]  /*4310*/  SYNCS.ARRIVE.TRANS64.RED.A1T0 RZ, [R0+URZ], RZ ;  /* 0x000000ff00ff79a7 */ /* 0x0045e200081004ff */
[----:B----4-:R-:W-:Y:S11]  /*4320*/  LOP3.LUT P3, RZ, R26, 0x1, RZ, 0xc0, !PT ;  /* 0x000000011aff7812 */ /* 0x010ff6000786c0ff */
[----:B------:R-:W-:Y:S02]  /*4330*/  @!UPT UIADD3 URZ, UPT, UPT, URZ, URZ, URZ ;  /* 0x000000fffffff290 */ /* 0x000fe4000fffe0ff */
[----:B------:R-:W-:Y:S02]  /*4340*/  @P3 MOV R13, R24 ;  /* 0x00000018000d3202 */ /* 0x000fe40000000f00 */
[----:B------:R-:W-:Y:S01]  /*4350*/  @P3 LOP3.LUT R8, R25, 0xffff, RZ, 0xc0, !PT ;  /* 0x0000ffff19083812 */ /* 0x000fe200078ec0ff */
[----:B--2---:R-:W-:Y:S06]  /*4360*/  @!P0 BRA `(.L_x_86) ;  /* 0x0000000000a48947 */ /* 0x004fec0003800000 */
[----:B-1----:R-:W-:Y:S01]  /*4370*/  IMAD.HI.U32 R35, R22, R7, RZ ;  /* 0x0000000716237227 */ /* 0x002fe200078e00ff */
[----:B------:R-:W-:Y:S02]  /*4380*/  ISETP.NE.AND P0, PT, R6, 0x1, PT ;  /* 0x000000010600780c */ /* 0x000fe40003f05270 */
[----:B------:R-:W-:Y:S01]  /*4390*/  ISETP.NE.AND P2, PT, R72, 0x1, PT ;  /* 0x000000014800780c */ /* 0x000fe20003f45270 */
[----:B---3--:R-:W-:Y:S01]  /*43a0*/  IMAD.HI.U32 R34, R19, R16, RZ ;  /* 0x0000001013227227 */ /* 0x008fe200078e00ff */
[----:B------:R-:W-:Y:S02]  /*43b0*/  SHF.R.U32.HI R35, RZ, R18, R35 ;  /* 0x00000012ff237219 */ /* 0x000fe40000011623 */
[----:B------:R-:W-:Y:S01]  /*43c0*/  ISETP.NE.AND P4, PT, R2, 0x1, PT ;  /* 0x000000010200780c */ /* 0x000fe20003f85270 */
[----:B------:R-:W-:Y:S01]  /*43d0*/  IMAD.HI.U32 R36, R13, R16, RZ ;  /* 0x000000100d247227 */ /* 0x000fe200078e00ff */
[----:B------:R-:W-:Y:S02]  /*43e0*/  SHF.R.U32.HI R34, RZ, R17, R34 ;  /* 0x00000011ff227219 */ /* 0x000fe40000011622 */
[----:B------:R-:W-:Y:S01]  /*43f0*/  SEL R3, R22, R35, !P0 ;  /* 0x0000002316037207 */ /* 0x000fe20004000000 */
[C---:B------:R-:W-:Y:S01]  /*4400*/  IMAD.HI.U32 R35, R8.reuse, R7, RZ ;  /* 0x0000000708237227 */ /* 0x040fe200078e00ff */
[----:B------:R-:W-:Y:S02]  /*4410*/  SEL R11, R19, R34, !P4 ;  /* 0x00000022130b7207 */ /* 0x000fe40006000000 */
[----:B------:R-:W-:Y:S01]  /*4420*/  SHF.R.U32.HI R36, RZ, R17, R36 ;  /* 0x00000011ff247219 */ /* 0x000fe20000011624 */
[----:B------:R-:W-:Y:S01]  /*4430*/  IMAD.HI.U32 R38, R3, R4, RZ ;  /* 0x0000000403267227 */ /* 0x000fe200078e00ff */
[----:B------:R-:W-:Y:S03]  /*4440*/  SHF.R.U32.HI R35, RZ, R18, R35 ;  /* 0x00000012ff237219 */ /* 0x000fe60000011623 */
[----:B------:R-:W-:Y:S01]  /*4450*/  IMAD.HI.U32 R34, R11, R4, RZ ;  /* 0x000000040b227227 */ /* 0x000fe200078e00ff */
[----:B------:R-:W-:Y:S02]  /*4460*/  @P2 SHF.R.U32.HI R3, RZ, R5, R38 ;  /* 0x00000005ff032219 */ /* 0x000fe40000011626 */
[----:B------:R-:W-:Y:S02]  /*4470*/  SEL R9, R8, R35, !P0 ;  /* 0x0000002308097207 */ /* 0x000fe40004000000 */
[----:B------:R-:W-:Y:S01]  /*4480*/  @P2 SHF.R.U32.HI R11, RZ, R5, R34 ;  /* 0x00000005ff0b2219 */ /* 0x000fe20000011622 */
[C---:B------:R-:W-:Y:S01]  /*4490*/  IMAD R10, R72.reuse, R3, RZ ;  /* 0x00000003480a7224 */ /* 0x040fe200078e02ff */
[----:B------:R-:W-:Y:S01]  /*44a0*/  SEL R3, R13, R36, !P4 ;  /* 0x000000240d037207 */ /* 0x000fe20006000000 */
[C---:B------:R-:W-:Y:S03]  /*44b0*/  IMAD.HI.U32 R14, R9.reuse, R4, RZ ;  /* 0x00000004090e7227 */ /* 0x040fe600078e00ff */
[----:B------:R-:W-:Y:S01]  /*44c0*/  ISETP.GE.AND P0, PT, R9, R10, PT ;  /* 0x0000000a0900720c */ /* 0x000fe20003f06270 */
[C---:B------:R-:W-:Y:S01]  /*44d0*/  IMAD R12, R72.reuse, R11, RZ ;  /* 0x0000000b480c7224 */ /* 0x040fe200078e02ff */
[-C--:B------:R-:W-:Y:S04]  /*44e0*/  SHF.R.U32.HI R14, RZ, R5.reuse, R14 ;  /* 0x00000005ff0e7219 */ /* 0x080fe8000001160e */
[----:B------:R-:W-:Y:S02]  /*44f0*/  ISETP.GE.OR P0, PT, R3, R12, P0 ;  /* 0x0000000c0300720c */ /* 0x000fe40000706670 */
[----:B------:R-:W-:Y:S05]  /*4500*/  SEL R15, R9, R14, !P2 ;  /* 0x0000000e090f7207 */ /* 0x000fea0005000000 */
[----:B------:R-:W-:Y:S04]  /*4510*/  IMAD.MOV R14, RZ, RZ, -R15 ;  /* 0x000000ffff0e7224 */ /* 0x000fe800078e0a0f */
[----:B------:R-:W-:Y:S02]  /*4520*/  IMAD R14, R72, R14, R9 ;  /* 0x0000000e480e7224 */ /* 0x000fe400078e0209 */
[C---:B------:R-:W-:Y:S05]  /*4530*/  @!P0 IMAD.HI.U32 R10, R3.reuse, R4, RZ ;  /* 0x00000004030a8227 */ /* 0x040fea00078e00ff */
[----:B------:R-:W-:Y:S04]  /*4540*/  @!P0 SHF.R.U32.HI R10, RZ, R5, R10 ;  /* 0x00000005ff0a8219 */ /* 0x000fe8000001160a */
[----:B------:R-:W-:Y:S01]  /*4550*/  @!P0 SEL R0, R3, R10, !P2 ;  /* 0x0000000a03008207 */ /* 0x000fe20005000000 */
[----:B------:R-:W-:Y:S03]  /*4560*/  IMAD.MOV R10, RZ, RZ, -R3 ;  /* 0x000000ffff0a7224 */ /* 0x000fe600078e0a03 */
[----:B------:R-:W-:Y:S01]  /*4570*/  @!P0 IADD3 R15, PT, PT, R15, -R0, RZ ;  /* 0x800000000f0f8210 */ /* 0x000fe20007ffe0ff */
[----:B------:R-:W-:Y:S01]  /*4580*/  @!P0 IMAD R0, R11, R14, R0 ;  /* 0x0000000e0b008224 */ /* 0x000fe200078e0200 */
[----:B------:R-:W-:Y:S01]  /*4590*/  IADD3 R11, PT, PT, -R9, RZ, RZ ;  /* 0x000000ff090b7210 */ /* 0x000fe20007ffe1ff */
[----:B------:R-:W-:Y:S02]  /*45a0*/  IMAD R13, R2, R10, R13 ;  /* 0x0000000a020d7224 */ /* 0x000fe400078e020d */
[----:B------:R-:W-:Y:S02]  /*45b0*/  @!P0 IMAD R9, R15, R72, R3 ;  /* 0x000000480f098224 */ /* 0x000fe400078e0203 */
[----:B------:R-:W-:Y:S02]  /*45c0*/  @!P0 IMAD.MOV.U32 R3, RZ, RZ, R0 ;  /* 0x000000ffff038224 */ /* 0x000fe400078e0000 */
[----:B------:R-:W-:Y:S02]  /*45d0*/  IMAD R8, R6, R11, R8 ;  /* 0x0000000b06087224 */ /* 0x000fe400078e0208 */
[----:B------:R-:W-:Y:S02]  /*45e0*/  IMAD R13, R3, R2, R13 ;  /* 0x00000002030d7224 */ /* 0x000fe400078e020d */
[----:B------:R-:W-:Y:S02]  /*45f0*/  IMAD R8, R9, R6, R8 ;  /* 0x0000000609087224 */ /* 0x000fe400078e0208 */
.L_x_86:
[----:B------:R-:W-:Y:S05]  /*4600*/  BRA.U UP1, `(.L_x_87) ;  /* 0x0000000101107547 */ /* 0x000fea000b800000 */
[----:B------:R-:W-:Y:S04]  /*4610*/  MOV R0, UR6 ;  /* 0x0000000600007c02 */ /* 0x000fe80008000f00 */
[----:B------:R-:W-:Y:S04]  /*4620*/  SHF.L.U32 R3, R0, 0x1f, RZ ;  /* 0x0000001f00037819 */ /* 0x000fe800000006ff */
[----:B------:R-:W2:Y:S02]  /*4630*/  SYNCS.PHASECHK.TRANS64.TRYWAIT P0, [UR7+0x98], R3 ;  /* 0x00009803ff0075a7 */ /* 0x000ea40008001107 */
[----:B--2---:R-:W-:Y:S05]  /*4640*/  @!P0 BRA `(.L_x_88) ;  /* 0x0000007800888947 */ /* 0x004fea0003800000 */
.L_x_87:
[----:B------:R-:W-:Y:S02]  /*4650*/  R2UR UR35, R21 ;  /* 0x00000000152372ca */ /* 0x000fe400000e0000 */
[----:B------:R-:W-:Y:S02]  /*4660*/  R2UR UR34, R20 ;  /* 0x00000000142272ca */ /* 0x000fe400000e0000 */
[----:B------:R-:W-:Y:S02]  /*4670*/  ISETP.NE.U32.AND P2, PT, RZ, UR4, PT ;  /* 0x00000004ff007c0c */ /* 0x000fe4000bf45070 */
[----:B------:R-:W-:Y:S02]  /*4680*/  SHF.L.U32 R12, R31, 0x1f, RZ ;  /* 0x0000001f1f0c7819 */ /* 0x000fe400000006ff */
[----:B------:R-:W-:Y:S05]  /*4690*/  ISETP.NE.AND.EX P2, PT, RZ, UR5, PT, P2 ;  /* 0x00000005ff007c0c */ /* 0x000fea000bf45320 */
[----:B------:R-:W-:Y:S02]  /*46a0*/  USHF.L.U32 UR35, UR35, 0x7, URZ ;  /* 0x0000000723237899 */ /* 0x000fe400080006ff */
[----:B------:R-:W-:Y:S01]  /*46b0*/  USHF.L.U32 UR34, UR34, 0x8, URZ ;  /* 0x0000000822227899 */ /* 0x000fe200080006ff */
[----:B------:R-:W-:Y:S11]  /*46c0*/  BRA.U !UP3, `(.L_x_89) ;  /* 0x000000010b347547 */ /* 0x000ff6000b800000 */
[----:B------:R-:W-:Y:S01]  /*46d0*/  UPLOP3.LUT UP0, UPT, UPT, UPT, UP2, 0x80, 0x8 ;  /* 0x000000000008789c */ /* 0x000fe20003f0f020 */
[----:B--2---:R-:W-:Y:S02]  /*46e0*/  HFMA2 R0, -RZ, RZ, 0, 5.9604644775390625e-08 ;  /* 0x00000001ff007431 */ /* 0x004fe400000001ff */
[----:B------:R-:W-:Y:S03]  /*46f0*/  IMAD.MOV.U32 R153, RZ, RZ, 0x1 ;  /* 0x00000001ff997424 */ /* 0x000fe600078e00ff */
[----:B------:R-:W-:Y:S05]  /*4700*/  PLOP3.LUT P0, PT, PT, PT, UP0, 0x80, 0x8 ;  /* 0x000000000008781c */ /* 0x000fea0003f0f008 */
[----:B------:R-:W2:Y:S01]  /*4710*/  @UP0 LDCU.64 UR10, c[0x0][0x888] ;  /* 0x00011100ff0a07ac */ /* 0x000ea20008000a00 */
[----:B------:R-:W-:Y:S07]  /*4720*/  @UP0 UIMAD UR8, UR36, UR4, URZ ;  /* 0x00000004240802a4 */ /* 0x000fee000f8e02ff */
[----:B------:R-:W-:Y:S01]  /*4730*/  @!P0 PRMT R153, R0, 0x7610, R153 ;  /* 0x0000761000998816 */ /* 0x000fe20000000099 */
[----:B--2---:R-:W-:Y:S03]  /*4740*/  @UP0 UIMAD.WIDE UR10, UR8, 0x4, UR10 ;  /* 0x00000004080a08a5 */ /* 0x004fe6000f8e020a */
[----:B------:R-:W2:Y:S03]  /*4750*/  @!UP0 LDCU UR8, c[0x0][0x880] ;  /* 0x00011000ff0887ac */ /* 0x000ea60008000800 */
[----:B------:R-:W-:Y:S01]  /*4760*/  IMAD.U32 R10, RZ, RZ, UR10 ;  /* 0x0000000aff0a7e24 */ /* 0x000fe2000f8e00ff */
[----:B------:R-:W-:Y:S05]  /*4770*/  MOV R11, UR11 ;  /* 0x0000000b000b7c02 */ /* 0x000fea0008000f00 */
[----:B-----5:R4:W5:Y:S02]  /*4780*/  @P0 LDG.E R82, desc[UR46][R10.64] ;  /* 0x0000002e0a520981 */ /* 0x020964000c1e1900 */
[----:B--2-4-:R-:W-:Y:S07]  /*4790*/  @!P0 IMAD.U32 R82, RZ, RZ, UR8 ;  /* 0x00000008ff528e24 */ /* 0x014fee000f8e00ff */
.L_x_89:
[----:B-----5:R-:W-:Y:S01]  /*47a0*/  @!P2 ISETP.EQ.AND P0, PT, R82, RZ, PT ;  /* 0x000000ff5200a20c */ /* 0x020fe20003f02270 */
[----:B------:R-:W-:Y:S01]  /*47b0*/  @!UPT UIADD3 URZ, UPT, UPT, URZ, URZ, URZ ;  /* 0x000000fffffff290 */ /* 0x000fe2000fffe0ff */
[----:B------:R-:W-:Y:S11]  /*47c0*/  @!P2 BRA `(.L_x_90) ;  /* 0x000000000014a947 */ /* 0x000ff60003800000 */
[----:B------:R-:W-:Y:S02]  /*47d0*/  LOP3.LUT P2, RZ, R153, 0xff, RZ, 0xc0, !PT ;  /* 0x000000ff99ff7812 */ /* 0x000fe4000784c0ff */
[----:B------:R-:W-:Y:S04]  /*47e0*/  PLOP3.LUT P0, PT, PT, PT, UP0, 0x80, 0x8 ;  /* 0x000000000008781c */ /* 0x000fe80003f0f008 */
[----:B------:R-:W-:Y:S07]  /*47f0*/  PLOP3.LUT P0, PT, P0, PT, PT, 0x8, 0x80 ;  /* 0x000000000080781c */ /* 0x000fee000070e170 */
[----:B------:R-:W-:Y:S11]  /*4800*/  @P2 ISETP.EQ.AND P0, PT, R82, RZ, PT ;  /* 0x000000ff5200220c */ /* 0x000ff60003f02270 */
[----:B------:R-:W-:Y:S02]  /*4810*/  @!UPT UIADD3 URZ, UPT, UPT, URZ, URZ, URZ ;  /* 0x000000fffffff290 */ /* 0x000fe4000fffe0ff */
.L_x_90:
[----:B------:R-:W4:Y:S01]  /*4820*/  SYNCS.PHASECHK.TRANS64.TRYWAIT P2, [UR7+0x70], R12 ;  /* 0x0000700cff0075a7 */ /* 0x000f220008041107 */
[----:B------:R-:W-:Y:S04]  /*4830*/  ELECT P4, URZ, PT ;  /* 0x0000000000ff782f */ /* 0x000fe80003880000 */
[----:B------:R-:W-:Y:S11]  /*4840*/  PLOP3.LUT P4, PT, P0, P4, PT, 0xf2, 0x2f ;  /* 0x00000000002f781c */ /* 0x000ff60000789e72 */
[----:B------:R-:W-:Y:S02]  /*4850*/  @!UPT UIADD3 URZ, UPT, UPT, URZ, URZ, URZ ;  /* 0x000000fffffff290 */ /* 0x000fe4000fffe0ff */
[----:B-1----:R-:W-:Y:S05]  /*4860*/  @!P4 IADD3 R9, P0, PT, R32, 0x580, RZ ;  /* 0x000005802009c810 */ /* 0x002fea0007f1e0ff */
[----:B--2---:R-:W-:Y:S01]  /*4870*/  @!P4 IMAD.X R0, RZ, RZ, R33, P0 ;  /* 0x000000ffff00c224 */ /* 0x004fe200000e0621 */
[----:B----4-:R-:W-:Y:S07]  /*4880*/  @!P2 BRA `(.L_x_91) ;  /* 0x000000780010a947 */ /* 0x010fee0003800000 */
.L_x_173:
[----:B------:R-:W-:Y:S01]  /*4890*/  @!P4 R2UR UR8, R0 ;  /* 0x000000000008c2ca */ /* 0x000fe200000e0000 */
[----:B------:R-:W-:Y:S01]  /*48a0*/  VOTEU.ALL UP1, P4 ;  /* 0x0000000000ff7886 */ /* 0x000fe20002020000 */
[----:B------:R-:W-:Y:S01]  /*48b0*/  @!P4 R2UR UR9, R9 ;  /* 0x000000000909c2ca */ /* 0x000fe200000e0000 */
[----:B------:R-:W-:Y:S01]  /*48c0*/  @!P4 IMAD.MOV.U32 R0, RZ, RZ, 0x2000 ;  /* 0x00002000ff00c424 */ /* 0x000fe200078e00ff */
[----:B------:R-:W-:Y:S01]  /*48d0*/  UMOV UR10, 0x0 ;  /* 0x00000000000a7882 */ /* 0x000fe20000000000 */
[----:B------:R-:W-:Y:S01]  /*48e0*/  UMOV UR11, 0x10000000 ;  /* 0x10000000000b7882 */ /* 0x000fe20000000000 */
[----:B------:R-:W-:Y:S01]  /*48f0*/  @!UP1 UIADD3 UR32, UPT, UPT, UR7, 0x200, URZ ;  /* 0x0000020007209890 */ /* 0x000fe2000fffe0ff */
[----:B------:R-:W-:Y:S01]  /*4900*/  @!P4 IADD3 R9, P0, PT, R32, 0x580, RZ ;  /* 0x000005802009c810 */ /* 0x000fe20007f1e0ff */
[----:B------:R-:W-:Y:S05]  /*4910*/  VOTEU.ALL UP1, P4 ;  /* 0x0000000000ff7886 */ /* 0x000fea0002020000 */
[----:B------:R-:W-:Y:S01]  /*4920*/  IMAD.U32 R11, RZ, RZ, UR8 ;  /* 0x00000008ff0b7e24 */ /* 0x000fe2000f8e00ff */
[----:B------:R-:W-:Y:S01]  /*4930*/  UPRMT UR8, UR37, 0x654, UR33 ;  /* 0x0000065425087896 */ /* 0x000fe20008000021 */
[----:B------:R-:W-:Y:S03]  /*4940*/  IMAD.U32 R10, RZ, RZ, UR9 ;  /* 0x00000009ff0a7e24 */ /* 0x000fe6000f8e00ff */
[----:B------:R-:W-:Y:S02]  /*4950*/  @!P4 R2UR UR15, R11 ;  /* 0x000000000b0fc2ca */ /* 0x000fe400000e0000 */
[----:B------:R-:W-:Y:S11]  /*4960*/  @!P4 R2UR UR14, R10 ;  /* 0x000000000a0ec2ca */ /* 0x000ff600000e0000 */
[----:B------:R-:W-:Y:S02]  /*4970*/  @!UPT UIADD3 URZ, UPT, UPT, URZ, URZ, URZ ;  /* 0x000000fffffff290 */ /* 0x000fe4000fffe0ff */
[----:B------:R2:W-:Y:S01]  /*4980*/  @!UP1 UTMALDG.3D [UR32], [UR14], desc[UR10] ;  /* 0x00000a200e0095b4 */ /* 0x0005e20008011000 */
[----:B------:R4:W-:Y:S01]  /*4990*/  @!P4 SYNCS.ARRIVE.TRANS64.RED.A0TR RZ, [UR7+0x50], R0 ;  /* 0x00005000ffffc9a7 */ /* 0x0009e20008300407 */
[----:B------:R-:W-:Y:S01]  /*49a0*/  SYNCS.ARRIVE.TRANS64.RED.A1T0 RZ, [UR8], RZ ;  /* 0x000000ffffff79a7 */ /* 0x000fe20008100408 */
[----:B----4-:R-:W-:Y:S01]  /*49b0*/  @!P4 IMAD.X R0, RZ, RZ, R33, P0 ;  /* 0x000000ffff00c224 */ /* 0x010fe200000e0621 */
[----:B------:R-:W4:Y:S02]  /*49c0*/  SYNCS.PHASECHK.TRANS64.TRYWAIT P2, [UR7+0x78], R12 ;  /* 0x0000780cff0075a7 */ /* 0x000f240008041107 */
[----:B--2-4-:R-:W-:Y:S05]  /*49d0*/  @!P2 BRA `(.L_x_92) ;  /* 0x0000007400d4a947 */ /* 0x014fea0003800000 */
.L_x_175:
        /* <DEDUP_REMOVED lines=8> */
[----:B------:R-:W-:Y:S01]  /*4a60*/  @!UP1 UIADD3 UR24, UPT, UPT, UR7, 0x2200, URZ ;  /* 0x0000220007189890 */ /* 0x000fe2000fffe0ff */
[----:B------:R-:W-:Y:S01]  /*4a70*/  VOTEU.ALL UP1, P4 ;  /* 0x0000000000ff7886 */ /* 0x000fe20002020000 */
[----:B------:R-:W-:Y:S01]  /*4a80*/  UMOV UR27, UR35 ;  /* 0x00000023001b7c82 */ /* 0x000fe20008000000 */
[----:B------:R-:W-:Y:S02]  /*4a90*/  UMOV UR28, UR36 ;  /* 0x00000024001c7c82 */ /* 0x000fe40008000000 */
[----:B------:R-:W-:Y:S01]  /*4aa0*/  IMAD.U32 R11, RZ, RZ, UR8 ;  /* 0x00000008ff0b7e24 */ /* 0x000fe2000f8e00ff */
[----:B------:R-:W-:Y:S01]  /*4ab0*/  UPRMT UR8, UR37, 0x654, UR25 ;  /* 0x0000065425087896 */ /* 0x000fe20008000019 */
[----:B------:R-:W-:Y:S02]  /*4ac0*/  IMAD.U32 R10, RZ, RZ, UR9 ;  /* 0x00000009ff0a7e24 */ /* 0x000fe4000f8e00ff */
[----:B------:R-:W-:Y:S01]  /*4ad0*/  @!P4 IMAD.X R20, RZ, RZ, R33, P0 ;  /* 0x000000ffff14c224 */ /* 0x000fe200000e0621 */
[----:B------:R-:W-:Y:S02]  /*4ae0*/  @!P4 R2UR UR15, R11 ;  /* 0x000000000b0fc2ca */ /* 0x000fe400000e0000 */
[----:B------:R-:W-:Y:S11]  /*4af0*/  @!P4 R2UR UR14, R10 ;  /* 0x000000000a0ec2ca */ /* 0x000ff600000e0000 */
[----:B------:R-:W-:Y:S02]  /*4b00*/  @!UPT UIADD3 URZ, UPT, UPT, URZ, URZ, URZ ;  /* 0x000000fffffff290 */ /* 0x000fe4000fffe0ff */
[----:B------:R2:W-:Y:S01]  /*4b10*/  @!UP1 UTMALDG.3D [UR24], [UR14], desc[UR10] ;  /* 0x00000a180e0095b4 */ /* 0x0005e20008011000 */
[----:B------:R2:W-:Y:S01]  /*4b20*/  @!P4 SYNCS.ARRIVE.TRANS64.RED.A0TR RZ, [UR7+0x58], R0 ;  /* 0x00005800ffffc9a7 */ /* 0x0005e20008300407 */
[----:B------:R-:W-:Y:S01]  /*4b30*/  SYNCS.ARRIVE.TRANS64.RED.A1T0 RZ, [UR8], RZ ;  /* 0x000000ffffff79a7 */ /* 0x000fe20008100408 */
[----:B------:R-:W4:Y:S02]  /*4b40*/  SYNCS.PHASECHK.TRANS64.TRYWAIT P2, [UR7+0x80], R12 ;  /* 0x0000800cff0075a7 */ /* 0x000f240008041107 */
[----:B--2-4-:R-:W-:Y:S05]  /*4b50*/  @!P2 BRA `(.L_x_93) ;  /* 0x00000074008ca947 */ /* 0x014fea0003800000 */
.L_x_177:
[----:B------:R-:W2:Y:S01]  /*4b60*/  LDC.64 R14, c[0x0][0xb10] ;  /* 0x0002c400ff0e7b82 */ /* 0x000ea20000000a00 */
[----:B------:R-:W-:Y:S01]  /*4b70*/  @!P4 R2UR UR8, R20 ;  /* 0x000000001408c2ca */ /* 0x000fe200000e0000 */
[----:B------:R-:W-:Y:S01]  /*4b80*/  VOTEU.ALL UP1, P4 ;  /* 0x0000000000ff7886 */ /* 0x000fe20002020000 */
[----:B------:R-:W-:Y:S01]  /*4b90*/  @!P4 R2UR UR9, R21 ;  /* 0x000000001509c2ca */ /* 0x000fe200000e0000 */
[----:B------:R-:W-:Y:S01]  /*4ba0*/  UMOV UR10, 0x0 ;  /* 0x00000000000a7882 */ /* 0x000fe20000000000 */
[----:B------:R-:W-:Y:S03]  /*4bb0*/  UMOV UR11, 0x10000000 ;  /* 0x10000000000b7882 */ /* 0x000fe60000000000 */
[----:B------:R-:W4:Y:S01]  /*4bc0*/  LDC.64 R10, c[0x0][0xb18] ;  /* 0x0002c600ff0a7b82 */ /* 0x000f220000000a00 */
[----:B------:R-:W-:Y:S01]  /*4bd0*/  @!UP1 UIADD3 UR18, UPT, UPT, UR34, 0x80, URZ ;  /* 0x0000008022129890 */ /* 0x000fe2000fffe0ff */
[----:B------:R-:W-:Y:S01]  /*4be0*/  @P3 SHF.R.U32.HI R28, RZ, 0x10, R25 ;  /* 0x00000010ff1c3819 */ /* 0x000fe20000011619 */
[----:B------:R-:W-:Y:S01]  /*4bf0*/  @!UP1 UIADD3 UR16, UPT, UPT, UR7, 0x4200, URZ ;  /* 0x0000420007109890 */ /* 0x000fe2000fffe0ff */
[----:B------:R-:W-:Y:S01]  /*4c00*/  VIADD R30, R30, 0x1 ;  /* 0x000000011e1e7836 */ /* 0x000fe20000000000 */
[----:B------:R-:W-:Y:S03]  /*4c10*/  VOTEU.ALL UP1, P4 ;  /* 0x0000000000ff7886 */ /* 0x000fe60002020000 */
[----:B------:R-:W5:Y:S01]  /*4c20*/  @!P1 LDC R0, c[0x0][0xb20] ;  /* 0x0002c800ff009b82 */ /* 0x000f620000000800 */
[----:B------:R-:W-:Y:S01]  /*4c30*/  UMOV UR19, UR35 ;  /* 0x0000002300137c82 */ /* 0x000fe20008000000 */
[----:B------:R-:W-:Y:S01]  /*4c40*/  IMAD.U32 R21, RZ, RZ, UR8 ;  /* 0x00000008ff157e24 */ /* 0x000fe2000f8e00ff */
[----:B------:R-:W-:Y:S05]  /*4c50*/  UMOV UR20, UR36 ;  /* 0x0000002400147c82 */ /* 0x000fea0008000000 */
[----:B-1----:R-:W1:Y:S01]  /*4c60*/  @!P1 LDC R3, c[0x0][0xb0c] ;  /* 0x0002c300ff039b82 */ /* 0x002e620000000800 */
[----:B------:R-:W-:Y:S01]  /*4c70*/  IMAD.U32 R20, RZ, RZ, UR9 ;  /* 0x00000009ff147e24 */ /* 0x000fe2000f8e00ff */
[----:B------:R-:W-:Y:S01]  /*4c80*/  UPRMT UR8, UR37, 0x654, UR17 ;  /* 0x0000065425087896 */ /* 0x000fe20008000011 */
[----:B------:R-:W-:Y:S03]  /*4c90*/  @!P4 R2UR UR15, R21 ;  /* 0x00000000150fc2ca */ /* 0x000fe600000e0000 */
[----:B------:R-:W-:Y:S01]  /*4ca0*/  @!P4 R2UR UR14, R20 ;  /* 0x00000000140ec2ca */ /* 0x000fe200000e0000 */
[----:B------:R-:W-:Y:S11]  /*4cb0*/  @!P4 IMAD.MOV.U32 R20, RZ, RZ, 0x2000 ;  /* 0x00002000ff14c424 */ /* 0x000ff600078e00ff */
[----:B------:R-:W-:Y:S01]  /*4cc0*/  @!UPT UIADD3 URZ, UPT, UPT, URZ, URZ, URZ ;  /* 0x000000fffffff290 */ /* 0x000fe2000fffe0ff */
[----:B------:R1:W-:Y:S01]  /*4cd0*/  @!UP1 UTMALDG.3D [UR16], [UR14], desc[UR10] ;  /* 0x00000a100e0095b4 */ /* 0x0003e20008011000 */
[----:B------:R1:W-:Y:S02]  /*4ce0*/  @!P4 SYNCS.ARRIVE.TRANS64.RED.A0TR RZ, [UR7+0x60], R20 ;  /* 0x00006014ffffc9a7 */ /* 0x0003e40008300407 */
[----:B-1----:R-:W-:Y:S01]  /*4cf0*/  @!P1 ISETP.NE.AND P2, PT, R3, 0x1, PT ;  /* 0x000000010300980c */ /* 0x002fe20003f45270 */
[C---:B--2---:R-:W-:Y:S01]  /*4d00*/  @!P1 IMAD.HI.U32 R14, R13.reuse, R14, RZ ;  /* 0x0000000e0d0e9227 */ /* 0x044fe200078e00ff */
[----:B----4-:R-:W-:Y:S03]  /*4d10*/  @!P1 ISETP.NE.AND P0, PT, R10, 0x1, PT ;  /* 0x000000010a00980c */ /* 0x010fe60003f05270 */
[C---:B------:R-:W-:Y:S01]  /*4d20*/  @!P1 IMAD.HI.U32 R11, R8.reuse, R11, RZ ;  /* 0x0000000b080b9227 */ /* 0x040fe200078e00ff */
[----:B------:R-:W-:Y:S04]  /*4d30*/  @!P1 SHF.R.U32.HI R14, RZ, R15, R14 ;  /* 0x0000000fff0e9219 */ /* 0x000fe8000001160e */
[----:B-----5:R-:W-:Y:S01]  /*4d40*/  @!P1 SHF.R.U32.HI R9, RZ, R0, R11 ;  /* 0x00000000ff099219 */ /* 0x020fe2000001160b */
[----:B------:R-:W-:Y:S01]  /*4d50*/  SYNCS.ARRIVE.TRANS64.RED.A1T0 RZ, [UR8], RZ ;  /* 0x000000ffffff79a7 */ /* 0x000fe20008100408 */
[----:B------:R-:W-:Y:S02]  /*4d60*/  @!P1 SEL R14, R13, R14, !P2 ;  /* 0x0000000e0d0e9207 */ /* 0x000fe40005000000 */
[----:B------:R-:W-:Y:S01]  /*4d70*/  @!P1 SEL R9, R8, R9, !P0 ;  /* 0x0000000908099207 */ /* 0x000fe20004000000 */
[----:B------:R-:W1:Y:S04]  /*4d80*/  SYNCS.PHASECHK.TRANS64.TRYWAIT P5, [UR7+0x88], R12 ;  /* 0x0000880cff0075a7 */ /* 0x000e6800080a1107 */
[----:B------:R-:W-:Y:S02]  /*4d90*/  @!P1 IMAD.IADD R0, R9, 0x1, -R14 ;  /* 0x0000000109009824 */ /* 0x000fe400078e0a0e */
[----:B------:R-:W-:Y:S02]  /*4da0*/  @!P1 IMAD.IADD R9, R14, 0x1, -R9 ;  /* 0x000000010e099824 */ /* 0x000fe400078e0a09 */
[----:B------:R-:W-:Y:S02]  /*4db0*/  @!P1 IMAD R13, R0, R3, R13 ;  /* 0x00000003000d9224 */ /* 0x000fe400078e020d */
[----:B------:R-:W-:Y:S01]  /*4dc0*/  @!P1 IMAD R8, R9, R10, R8 ;  /* 0x0000000a09089224 */ /* 0x000fe200078e0208 */
[----:B-1----:R-:W-:Y:S06]  /*4dd0*/  @!P5 BRA `(.L_x_94) ;  /* 0x000000740004d947 */ /* 0x002fec0003800000 */
.L_x_179:
[----:B-1----:R-:W-:Y:S01]  /*4de0*/  @!P4 IADD3 R3, P0, PT, R32, 0x580, RZ ;  /* 0x000005802003c810 */ /* 0x002fe20007f1e0ff */
[----:B------:R-:W-:Y:S01]  /*4df0*/  VOTEU.ALL UP1, P4 ;  /* 0x0000000000ff7886 */ /* 0x000fe20002020000 */
[----:B------:R-:W-:Y:S01]  /*4e00*/  UMOV UR18, 0x0 ;  /* 0x0000000000127882 */ /* 0x000fe20000000000 */
[----:B------:R-:W-:Y:S01]  /*4e10*/  UMOV UR19, 0x10000000 ;  /* 0x1000000000137882 */ /* 0x000fe20000000000 */
[----:B------:R-:W-:Y:S01]  /*4e20*/  @!P4 R2UR UR9, R3 ;  /* 0x000000000309c2ca */ /* 0x000fe200000e0000 */
[----:B------:R-:W-:Y:S01]  /*4e30*/  @!P4 IMAD.X R0, RZ, RZ, R33, P0 ;  /* 0x000000ffff00c224 */ /* 0x000fe200000e0621 */
[----:B------:R-:W-:Y:S01]  /*4e40*/  @!UP1 UIADD3 UR10, UPT, UPT, UR34, 0xc0, URZ ;  /* 0x000000c0220a9890 */ /* 0x000fe2000fffe0ff */
[----:B------:R-:W-:Y:S01]  /*4e50*/  ISETP.NE.AND P0, PT, R30, 0x2, PT ;  /* 0x000000021e00780c */ /* 0x000fe20003f05270 */
[----:B------:R-:W-:Y:S01]  /*4e60*/  UMOV UR11, UR35 ;  /* 0x00000023000b7c82 */ /* 0x000fe20008000000 */
[----:B------:R-:W-:Y:S01]  /*4e70*/  UMOV UR12, UR36 ;  /* 0x00000024000c7c82 */ /* 0x000fe20008000000 */
[----:B------:R-:W-:Y:S01]  /*4e80*/  @!P4 R2UR UR8, R0 ;  /* 0x000000000008c2ca */ /* 0x000fe200000e0000 */
[----:B------:R-:W-:Y:S01]  /*4e90*/  IMAD.IADD R20, R8, 0x1, R152 ;  /* 0x0000000108147824 */ /* 0x000fe200078e0298 */
[----:B------:R-:W-:Y:S01]  /*4ea0*/  @P3 R2UR UR36, R28 ;  /* 0x000000001c2432ca */ /* 0x000fe200000e0000 */
[----:B------:R-:W-:Y:S01]  /*4eb0*/  IMAD.IADD R21, R13, 0x1, R154 ;  /* 0x000000010d157824 */ /* 0x000fe200078e029a */
[----:B------:R-:W-:Y:S02]  /*4ec0*/  SEL R0, RZ, 0x1, P0 ;  /* 0x00000001ff007807 */ /* 0x000fe40000000000 */
[----:B------:R-:W-:Y:S01]  /*4ed0*/  LOP3.LUT R31, R31, 0x1, RZ, 0x3c, !PT ;  /* 0x000000011f1f7812 */ /* 0x000fe200078e3cff */
[----:B------:R-:W-:Y:S01]  /*4ee0*/  IMAD.U32 R10, RZ, RZ, UR9 ;  /* 0x00000009ff0a7e24 */ /* 0x000fe2000f8e00ff */
[----:B------:R-:W-:Y:S01]  /*4ef0*/  @!UP1 UIADD3 UR9, UPT, UPT, UR7, 0x68, URZ ;  /* 0x0000006807099890 */ /* 0x000fe2000fffe0ff */
[----:B------:R-:W-:Y:S02]  /*4f00*/  LOP3.LUT R29, R29, R0, RZ, 0x3c, !PT ;  /* 0x000000001d1d7212 */ /* 0x000fe400078e3cff */
[----:B------:R-:W-:Y:S02]  /*4f10*/  SEL R30, R30, RZ, P0 ;  /* 0x000000ff1e1e7207 */ /* 0x000fe40000000000 */
[----:B------:R-:W-:Y:S01]  /*4f20*/  IMAD.U32 R11, RZ, RZ, UR8 ;  /* 0x00000008ff0b7e24 */ /* 0x000fe2000f8e00ff */
[----:B------:R-:W-:Y:S01]  /*4f30*/  @!P4 R2UR UR14, R10 ;  /* 0x000000000a0ec2ca */ /* 0x000fe200000e0000 */
[----:B------:R-:W-:Y:S01]  /*4f40*/  @!UP1 UIADD3 UR8, UPT, UPT, UR7, 0x6200, URZ ;  /* 0x0000620007089890 */ /* 0x000fe2000fffe0ff */
[----:B------:R-:W-:Y:S02]  /*4f50*/  VOTEU.ALL UP1, P4 ;  /* 0x0000000000ff7886 */ /* 0x000fe40002020000 */
[----:B------:R-:W-:Y:S11]  /*4f60*/  @!P4 R2UR UR15, R11 ;  /* 0x000000000b0fc2ca */ /* 0x000ff600000e0000 */
[----:B------:R-:W-:Y:S02]  /*4f70*/  @!UPT UIADD3 URZ, UPT, UPT, URZ, URZ, URZ ;  /* 0x000000fffffff290 */ /* 0x000fe4000fffe0ff */
[----:B------:R2:W-:Y:S01]  /*4f80*/  @!UP1 UTMALDG.3D [UR8], [UR14], desc[UR18] ;  /* 0x000012080e0095b4 */ /* 0x0005e20008011000 */
[----:B------:R2:W-:Y:S01]  /*4f90*/  @!P4 SYNCS.ARRIVE.TRANS64.RED.A0TR RZ, [UR7+0x68], R23 ;  /* 0x00006817ffffc9a7 */ /* 0x0005e20008300407 */
[----:B------:R-:W-:Y:S01]  /*4fa0*/  UPLOP3.LUT UP1, UPT, UPT, UPT, UPT, 0x80, 0x8 ;  /* 0x000000000008789c */ /* 0x000fe20003f2f070 */
[----:B------:R-:W-:Y:S01]  /*4fb0*/  SYNCS.ARRIVE.TRANS64.RED.A1T0 RZ, [UR13], RZ ;  /* 0x000000ffffff79a7 */ /* 0x000fe2000810040d */
[----:B------:R-:W-:Y:S09]  /*4fc0*/  @P3 BRA `(.L_x_95) ;  /* 0xfffffff000943947 */ /* 0x000ff2000383ffff */
[----:B------:R-:W-:-:S04]  /*4fd0*/  SHF.L.U32 R3, R31, 0x1f, RZ ;  /* 0x0000001f1f037819 */ /* 0x000fc800000006ff */
[----:B------:R-:W1:Y:S02]  /*4fe0*/  SYNCS.PHASECHK.TRANS64.TRYWAIT P0, [UR7+0x70], R3 ;  /* 0x00007003ff0075a7 */ /* 0x000e640008001107 */
[----:B-1----:R-:W-:Y:S05]  /*4ff0*/  @!P0 BRA `(.L_x_96) ;  /* 0x0000007000948947 */ /* 0x002fea0003800000 */
.L_x_181:
[----:B------:R-:W4:Y:S02]  /*5000*/  SYNCS.PHASECHK.TRANS64.TRYWAIT P0, [UR7+0x78], R3 ;  /* 0x00007803ff0075a7 */ /* 0x000f240008001107 */
[----:B----4-:R-:W-:Y:S05]  /*5010*/  @!P0 BRA `(.L_x_97) ;  /* 0x0000007000a48947 */ /* 0x010fea0003800000 */
.L_x_183:
[----:B------:R-:W4:Y:S02]  /*5020*/  SYNCS.PHASECHK.TRANS64.TRYWAIT P0, [UR7+0x80], R3 ;  /* 0x00008003ff0075a7 */ /* 0x000f240008001107 */
[----:B----4-:R-:W-:Y:S05]  /*5030*/  @!P0 BRA `(.L_x_98) ;  /* 0x0000007000b48947 */ /* 0x010fea0003800000 */
.L_x_185:
[----:B-1----:R-:W-:-:S07]  /*5040*/  MOV R0, UR7 ;  /* 0x0000000700007c02 */ /* 0x002fce0008000f00 */
.L_x_99:
[----:B-1----:R-:W-:-:S04]  /*5050*/  SHF.L.U32 R3, R31, 0x1f, RZ ;  /* 0x0000001f1f037819 */ /* 0x002fc800000006ff */
[----:B------:R1:W4:Y:S03]  /*5060*/  SYNCS.PHASECHK.TRANS64.TRYWAIT P0, [R0+URZ+0x88], R3 ;  /* 0x00008803000075a7 */ /* 0x00032600080011ff */
[----:B----4-:R-:W-:Y:S05]  /*5070*/  @!P0 NANOSLEEP.SYNCS 0x989680 ;  /* 0x009896800000895d */ /* 0x010fea0003900000 */
[----:B------:R-:W4:Y:S02]  /*5080*/  @!P0 SYNCS.PHASECHK.TRANS64 P0, [R0+URZ+0x88], R3 ;  /* 0x00008803000085a7 */ /* 0x000f2400080010ff */
[----:B--2-4-:R-:W-:Y:S05]  /*5090*/  @P0 EXIT ;  /* 0x000000000000094d */ /* 0x014fea0003800000 */
[----:B------:R-:W-:Y:S05]  /*50a0*/  BRA `(.L_x_99) ;  /* 0xfffffffc00e87947 */ /* 0x000fea000383ffff */
.L_x_84:
[----:B------:R-:W-:-:S06]  /*50b0*/  UISETP.GE.AND UP1, UPT, UR10, 0x4, UPT ;  /* 0x000000040a00788c */ /* 0x000fcc000bf26270 */
[----:B------:R-:W-:-:S13]  /*50c0*/  PLOP3.LUT P0, PT, PT, PT, UP1, 0x80, 0x8 ;  /* 0x000000000008781c */ /* 0x000fda0003f0f018 */
[----:B------:R-:W-:Y:S05]  /*50d0*/  @!P0 EXIT ;  /* 0x000000000000894d */ /* 0x000fea0003800000 */
[----:B------:R-:W-:Y:S01]  /*50e0*/  BAR.SYNC.DEFER_BLOCKING 0x6, 0xa0 ;  /* 0x0182800000007b1d */ /* 0x000fe20000010000 */
[C---:B------:R-:W-:Y:S01]  /*50f0*/  IMAD.U32 R79, R169.reuse, 0x10000, RZ ;  /* 0x00010000a94f7824 */ /* 0x040fe200078e00ff */
[C---:B------:R-:W-:Y:S01]  /*5100*/  R2P PR, R169.reuse, 0x6 ;  /* 0x00000006a9007804 */ /* 0x040fe20000000000 */
[----:B------:R-:W-:Y:S01]  /*5110*/  IMAD.SHL.U32 R2, R169, 0x40, RZ ;  /* 0x00000040a9027824 */ /* 0x000fe200078e00ff */
[----:B------:R-:W-:Y:S01]  /*5120*/  CS2R R162, SRZ ;  /* 0x0000000000a27805 */ /* 0x000fe2000001ff00 */
[----:B------:R-:W-:Y:S01]  /*5130*/  IMAD.MOV.U32 R166, RZ, RZ, 0x20 ;  /* 0x00000020ffa67424 */ /* 0x000fe200078e00ff */
[----:B------:R-:W-:Y:S02]  /*5140*/  UMOV UR49, 0x400 ;  /* 0x0000040000317882 */ /* 0x000fe40000000000 */
[----:B------:R-:W1:Y:S01]  /*5150*/  LDC R159, c[0x0][0x370] ;  /* 0x0000dc00ff9f7b82 */ /* 0x000e620000000800 */
[----:B------:R-:W-:Y:S01]  /*5160*/  ULEA UR49, UR37, UR49, 0x18 ;  /* 0x0000003125317291 */ /* 0x000fe2000f8ec0ff */
[----:B------:R-:W-:Y:S01]  /*5170*/  LOP3.LUT R79, R79, 0x600000, RZ, 0xc0, !PT ;  /* 0x006000004f4f7812 */ /* 0x000fe200078ec0ff */
[----:B------:R-:W-:Y:S01]  /*5180*/  IMAD.SHL.U32 R155, R169, 0x8, RZ ;  /* 0x00000008a99b7824 */ /* 0x000fe200078e00ff */
[----:B------:R-:W-:Y:S01]  /*5190*/  LOP3.LUT R4, R2, 0x180, RZ, 0xc0, !PT ;  /* 0x0000018002047812 */ /* 0x000fe200078ec0ff */
[----:B------:R-:W-:Y:S01]  /*51a0*/  IMAD.MOV.U32 R167, RZ, RZ, 0x10 ;  /* 0x00000010ffa77424 */ /* 0x000fe200078e00ff */
[----:B------:R-:W-:Y:S01]  /*51b0*/  SEL R166, R166, 0xffffffe0, !P2 ;  /* 0xffffffe0a6a67807 */ /* 0x000fe20005000000 */
[----:B------:R-:W-:Y:S01]  /*51c0*/  UIADD3 UR4, UPT, UPT, UR49, 0x8200, URZ ;  /* 0x0000820031047890 */ /* 0x000fe2000fffe0ff */
[----:B------:R-:W2:Y:S01]  /*51d0*/  LDC R74, c[0x0][0xb0c] ;  /* 0x0002c300ff4a7b82 */ /* 0x000ea20000000800 */
[----:B------:R-:W-:Y:S01]  /*51e0*/  LOP3.LUT R155, R4, 0x30, R155, 0xf8, !PT ;  /* 0x00000030049b7812 */ /* 0x000fe200078ef89b */
[----:B------:R-:W-:Y:S01]  /*51f0*/  IMAD.MOV.U32 R76, RZ, RZ, RZ ;  /* 0x000000ffff4c7224 */ /* 0x000fe200078e00ff */
[----:B------:R-:W-:Y:S01]  /*5200*/  SEL R167, R167, 0xfffffff0, !P1 ;  /* 0xfffffff0a7a77807 */ /* 0x000fe20004800000 */
[----:B------:R-:W-:Y:S01]  /*5210*/  IMAD.MOV.U32 R164, RZ, RZ, RZ ;  /* 0x000000ffffa47224 */ /* 0x000fe200078e00ff */
[----:B------:R-:W-:Y:S01]  /*5220*/  LOP3.LUT R155, R155, 0x1e40, R2, 0xf8, !PT ;  /* 0x00001e409b9b7812 */ /* 0x000fe200078ef802 */
[----:B------:R-:W-:Y:S01]  /*5230*/  IMAD.MOV.U32 R172, RZ, RZ, RZ ;  /* 0x000000ffffac7224 */ /* 0x000fe200078e00ff */
[----:B------:R-:W-:Y:S01]  /*5240*/  LOP3.LUT R169, R169, 0x60, RZ, 0xc0, !PT ;  /* 0x00000060a9a97812 */ /* 0x000fe200078ec0ff */
[----:B------:R-:W3:Y:S01]  /*5250*/  LDC R157, c[0x0][0xb20] ;  /* 0x0002c800ff9d7b82 */ /* 0x000ee20000000800 */
[----:B------:R-:W4:Y:S01]  /*5260*/  LDS R0, [UR49+0x130] ;  /* 0x00013031ff007984 */ /* 0x000f220008000800 */
[----:B------:R-:W-:Y:S01]  /*5270*/  IMAD.MOV.U32 R161, RZ, RZ, RZ ;  /* 0x000000ffffa17224 */ /* 0x000fe200078e00ff */
[----:B------:R-:W1:Y:S01]  /*5280*/  LDCU.64 UR52, c[0x0][0x348] ;  /* 0x00006900ff3477ac */ /* 0x000e620008000a00 */
[----:B------:R-:W-:Y:S01]  /*5290*/  IMAD.U32 R168, RZ, RZ, UR4 ;  /* 0x00000004ffa87e24 */ /* 0x000fe2000f8e00ff */
[----:B------:R-:W1:Y:S03]  /*52a0*/  LDCU.64 UR38, c[0x0][0x888] ;  /* 0x00011100ff2677ac */ /* 0x000e660008000a00 */
[----:B------:R-:W1:Y:S01]  /*52b0*/  LDC R73, c[0x0][0xb30] ;  /* 0x0002cc00ff497b82 */ /* 0x000e620000000800 */
[----:B------:R-:W1:Y:S01]  /*52c0*/  LDCU.64 UR44, c[0x0][0x890] ;  /* 0x00011200ff2c77ac */ /* 0x000e620008000a00 */
[----:B------:R-:W-:-:S06]  /*52d0*/  UIADD3 UR48, UPT, UPT, UR49, 0x200, URZ ;  /* 0x0000020031307890 */ /* 0x000fcc000fffe0ff */
[----:B------:R-:W1:Y:S08]  /*52e0*/  LDC.64 R150, c[0x0][0xb10] ;  /* 0x0002c400ff967b82 */ /* 0x000e700000000a00 */
[----:B------:R-:W1:Y:S08]  /*52f0*/  LDC.64 R70, c[0x0][0xb18] ;  /* 0x0002c600ff467b82 */ /* 0x000e700000000a00 */
[----:B------:R-:W1:Y:S08]  /*5300*/  LDC.64 R68, c[0x0][0xb28] ;  /* 0x0002ca00ff447b82 */ /* 0x000e700000000a00 */
[----:B------:R-:W1:Y:S01]  /*5310*/  LDC.64 R148, c[0x0][0x8b0] ;  /* 0x00022c00ff947b82 */ /* 0x000e620000000a00 */
[----:B----4-:R-:W-:Y:S01]  /*5320*/  IMAD.IADD R79, R0, 0x1, R79 ;  /* 0x00000001004f7824 */ /* 0x010fe200078e024f */
[----:B------:R-:W-:-:S04]  /*5330*/  SHF.R.S32.HI R0, RZ, 0x4, R166 ;  /* 0x00000004ff007819 */ /* 0x000fc800000114a6 */
[----:B------:R-:W-:Y:S02]  /*5340*/  LEA.HI.SX32 R165, R167, R0, 0x1c ;  /* 0x00000000a7a57211 */ /* 0x000fe400078fe2ff */
[----:B------:R-:W4:Y:S08]  /*5350*/  LDC.64 R146, c[0x0][0x8a8] ;  /* 0x00022a00ff927b82 */ /* 0x000f300000000a00 */
[----:B--23--:R-:W1:Y:S02]  /*5360*/  LDC R158, c[0x0][0x374] ;  /* 0x0000dd00ff9e7b82 */ /* 0x00ce640000000800 */
.L_x_141:
[C---:B------:R-:W-:Y:S02]  /*5370*/  LEA R0, R172.reuse, UR49, 0x3 ;  /* 0x00000031ac007c11 */ /* 0x040fe4000f8e18ff */
[----:B------:R-:W-:Y:S02]  /*5380*/  SHF.L.U32 R3, R163, 0x1f, RZ ;  /* 0x0000001fa3037819 */ /* 0x000fe400000006ff */
[----:B-1----:R-:W-:Y:S02]  /*5390*/  LEA R16, R172, UR49, 0x4 ;  /* 0x00000031ac107c11 */ /* 0x002fe4000f8e20ff */
[----:B------:R-:W2:Y:S02]  /*53a0*/  SYNCS.PHASECHK.TRANS64.TRYWAIT P0, [R0+URZ+0xa0], R3 ;  /* 0x0000a003000075a7 */ /* 0x000ea400080011ff */
[----:B--2---:R-:W-:Y:S05]  /*53b0*/  @!P0 BRA `(.L_x_100) ;  /* 0x0000006c00ec8947 */ /* 0x004fea0003800000 */
.L_x_186:
[----:B------:R-:W3:Y:S01]  /*53c0*/  LDC.64 R12, c[0x0][0xb10] ;  /* 0x0002c400ff0c7b82 */ /* 0x000ee20000000a00 */
[----:B------:R-:W4:Y:S01]  /*53d0*/  LDS.128 R16, [R16+0x110] ;  /* 0x0001100010107984 */ /* 0x000f220000000c00 */
[----:B-1----:R-:W-:Y:S01]  /*53e0*/  ISETP.NE.AND P1, PT, R73, 0x1, PT ;  /* 0x000000014900780c */ /* 0x002fe20003f25270 */
[----:B--2---:R-:W-:Y:S01]  /*53f0*/  VIADD R0, R0, 0xb0 ;  /* 0x000000b000007836 */ /* 0x004fe20000000000 */
[----:B------:R-:W-:Y:S04]  /*5400*/  ISETP.GE.AND P0, PT, R72, 0x1, PT ;  /* 0x000000014800780c */ /* 0x000fe80003f06270 */
[----:B------:R-:W1:Y:S01]  /*5410*/  LDC.64 R10, c[0x0][0xb18] ;  /* 0x0002c600ff0a7b82 */ /* 0x000e620000000a00 */
[----:B------:R-:W-:Y:S01]  /*5420*/  PRMT R0, RZ, 0x654, R0 ;  /* 0x00000654ff007816 */ /* 0x000fe20000000000 */
[----:B------:R-:W-:Y:S01]  /*5430*/  @!PT LDS RZ, [RZ] ;  /* 0x00000000fffff984 */ /* 0x000fe20000000800 */
[----:B------:R-:W-:Y:S01]  /*5440*/  @!PT LDS RZ, [RZ] ;  /* 0x00000000fffff984 */ /* 0x000fe20000000800 */
[----:B------:R-:W-:Y:S01]  /*5450*/  @!PT LDS RZ, [RZ] ;  /* 0x00000000fffff984 */ /* 0x000fe20000000800 */
[----:B------:R-:W-:Y:S01]  /*5460*/  @!PT LDS RZ, [RZ] ;  /* 0x00000000fffff984 */ /* 0x000fe20000000800 */
[----:B------:R2:W-:Y:S06]  /*5470*/  MEMBAR.ALL.CTA ;  /* 0x0000000000007992 */ /* 0x0005ec0000008000 */
[----:B--2---:R-:W2:Y:S01]  /*5480*/  FENCE.VIEW.ASYNC.S ;  /* 0x00000000000073c6 */ /* 0x004ea20000000000 */
[----:B------:R-:W1:Y:S08]  /*5490*/  @!P1 LDC R14, c[0x0][0xb20] ;  /* 0x0002c800ff0e9b82 */ /* 0x000e700000000800 */
[----:B------:R-:W1:Y:S01]  /*54a0*/  @!P1 LDC R9, c[0x0][0xb0c] ;  /* 0x0002c300ff099b82 */ /* 0x000e620000000800 */
[----:B--2---:R2:W-:Y:S01]  /*54b0*/  SYNCS.ARRIVE.TRANS64.RED.A1T0 RZ, [R0+URZ], RZ ;  /* 0x000000ff00ff79a7 */ /* 0x0045e200081004ff */
[----:B----4-:R-:W-:Y:S04]  /*54c0*/  LOP3.LUT P4, RZ, R18, 0x1, RZ, 0xc0, !PT ;  /* 0x0000000112ff7812 */ /* 0x010fe8000788c0ff */
[----:B------:R-:W-:Y:S09]  /*54d0*/  P2R R170, PR, RZ, 0x10 ;  /* 0x00000010ffaa7803 */ /* 0x000ff20000000000 */
[----:B------:R-:W-:Y:S02]  /*54e0*/  @P4 MOV R77, R16 ;  /* 0x00000010004d4202 */ /* 0x000fe40000000f00 */
[----:B------:R-:W-:Y:S01]  /*54f0*/  @P4 LOP3.LUT R75, R17, 0xffff, RZ, 0xc0, !PT ;  /* 0x0000ffff114b4812 */ /* 0x000fe200078ec0ff */
[----:B--23--:R-:W-:Y:S06]  /*5500*/  @!P0 BRA `(.L_x_101) ;  /* 0x0000000000a48947 */ /* 0x00cfec0003800000 */
[----:B------:R-:W-:Y:S01]  /*5510*/  IMAD.HI.U32 R24, R158, R71, RZ ;  /* 0x000000479e187227 */ /* 0x000fe200078e00ff */
[----:B------:R-:W-:Y:S02]  /*5520*/  ISETP.NE.AND P0, PT, R70, 0x1, PT ;  /* 0x000000014600780c */ /* 0x000fe40003f05270 */
[----:B------:R-:W-:Y:S01]  /*5530*/  ISETP.NE.AND P2, PT, R72, 0x1, PT ;  /* 0x000000014800780c */ /* 0x000fe20003f45270 */
[-C--:B------:R-:W-:Y:S01]  /*5540*/  IMAD.HI.U32 R22, R159, R150.reuse, RZ ;  /* 0x000000969f167227 */ /* 0x080fe200078e00ff */
[----:B------:R-:W-:Y:S02]  /*5550*/  SHF.R.U32.HI R23, RZ, R157, R24 ;  /* 0x0000009dff177219 */ /* 0x000fe40000011618 */
[----:B------:R-:W-:Y:S01]  /*5560*/  ISETP.NE.AND P3, PT, R74, 0x1, PT ;  /* 0x000000014a00780c */ /* 0x000fe20003f65270 */
[----:B------:R-:W-:Y:S01]  /*5570*/  IMAD.HI.U32 R28, R75, R71, RZ ;  /* 0x000000474b1c7227 */ /* 0x000fe200078e00ff */
[----:B------:R-:W-:Y:S02]  /*5580*/  SHF.R.U32.HI R22, RZ, R151, R22 ;  /* 0x00000097ff167219 */ /* 0x000fe40000011616 */
[----:B------:R-:W-:Y:S01]  /*5590*/  SEL R3, R158, R23, !P0 ;  /* 0x000000179e037207 */ /* 0x000fe20004000000 */
[----:B------:R-:W-:Y:S01]  /*55a0*/  IMAD.HI.U32 R26, R77, R150, RZ ;  /* 0x000000964d1a7227 */ /* 0x000fe200078e00ff */
[----:B------:R-:W-:Y:S03]  /*55b0*/  SEL R7, R159, R22, !P3 ;  /* 0x000000169f077207 */ /* 0x000fe60005800000 */
[-C--:B------:R-:W-:Y:S01]  /*55c0*/  IMAD.HI.U32 R22, R3, R68.reuse, RZ ;  /* 0x0000004403167227 */ /* 0x080fe200078e00ff */
[----:B------:R-:W-:Y:S03]  /*55d0*/  SHF.R.U32.HI R26, RZ, R151, R26 ;  /* 0x00000097ff1a7219 */ /* 0x000fe6000001161a */
[----:B------:R-:W-:Y:S01]  /*55e0*/  IMAD.HI.U32 R24, R7, R68, RZ ;  /* 0x0000004407187227 */ /* 0x000fe200078e00ff */
[----:B------:R-:W-:Y:S02]  /*55f0*/  @P2 SHF.R.U32.HI R3, RZ, R69, R22 ;  /* 0x00000045ff032219 */ /* 0x000fe40000011616 */
[----:B------:R-:W-:Y:S02]  /*5600*/  SHF.R.U32.HI R22, RZ, R157, R28 ;  /* 0x0000009dff167219 */ /* 0x000fe4000001161c */
[----:B------:R-:W-:Y:S01]  /*5610*/  @P2 SHF.R.U32.HI R7, RZ, R69, R24 ;  /* 0x00000045ff072219 */ /* 0x000fe20000011618 */
[C---:B------:R-:W-:Y:S01]  /*5620*/  IMAD R2, R72.reuse, R3, RZ ;  /* 0x0000000348027224 */ /* 0x040fe200078e02ff */
[----:B------:R-:W-:Y:S02]  /*5630*/  SEL R5, R75, R22, !P0 ;  /* 0x000000164b057207 */ /* 0x000fe40004000000 */
[----:B------:R-:W-:Y:S01]  /*5640*/  SEL R3, R77, R26, !P3 ;  /* 0x0000001a4d037207 */ /* 0x000fe20005800000 */
[----:B------:R-:W-:Y:S01]  /*5650*/  IMAD R4, R72, R7, RZ ;  /* 0x0000000748047224 */ /* 0x000fe200078e02ff */
[C---:B------:R-:W-:Y:S01]  /*5660*/  ISETP.GE.AND P0, PT, R5.reuse, R2, PT ;  /* 0x000000020500720c */ /* 0x040fe20003f06270 */
[----:B------:R-:W-:Y:S03]  /*5670*/  IMAD.HI.U32 R6, R5, R68, RZ ;  /* 0x0000004405067227 */ /* 0x000fe600078e00ff */
[----:B------:R-:W-:Y:S01]  /*5680*/  ISETP.GE.OR P0, PT, R3, R4, P0 ;  /* 0x000000040300720c */ /* 0x000fe20000706670 */
[----:B------:R-:W-:Y:S01]  /*5690*/  IMAD.MOV R4, RZ, RZ, -R3 ;  /* 0x000000ffff047224 */ /* 0x000fe200078e0a03 */
[-C--:B------:R-:W-:Y:S03]  /*56a0*/  SHF.R.U32.HI R6, RZ, R69.reuse, R6 ;  /* 0x00000045ff067219 */ /* 0x080fe60000011606 */
[----:B------:R-:W-:Y:S01]  /*56b0*/  IMAD R77, R74, R4, R77 ;  /* 0x000000044a4d7224 */ /* 0x000fe200078e024d */
[----:B------:R-:W-:Y:S05]  /*56c0*/  SEL R15, R5, R6, !P2 ;  /* 0x00000006050f7207 */ /* 0x000fea0005000000 */
[----:B------:R-:W-:Y:S02]  /*56d0*/  IMAD.MOV R6, RZ, RZ, -R15 ;  /* 0x000000ffff067224 */ /* 0x000fe400078e0a0f */
[C---:B------:R-:W-:Y:S04]  /*56e0*/  @!P0 IMAD.HI.U32 R2, R3.reuse, R68, RZ ;  /* 0x0000004403028227 */ /* 0x040fe800078e00ff */
[----:B------:R-:W-:Y:S01]  /*56f0*/  IMAD R6, R72, R6, R5 ;  /* 0x0000000648067224 */ /* 0x000fe200078e0205 */
[----:B------:R-:W-:Y:S04]  /*5700*/  @!P0 SHF.R.U32.HI R2, RZ, R69, R2 ;  /* 0x00000045ff028219 */ /* 0x000fe80000011602 */
[----:B------:R-:W-:Y:S02]  /*5710*/  @!P0 SEL R0, R3, R2, !P2 ;  /* 0x0000000203008207 */ /* 0x000fe40005000000 */
[----:B------:R-:W-:Y:S02]  /*5720*/  IADD3 R2, PT, PT, -R5, RZ, RZ ;  /* 0x000000ff05027210 */ /* 0x000fe40007ffe1ff */
[----:B------:R-:W-:Y:S01]  /*5730*/  @!P0 IADD3 R8, PT, PT, R15, -R0, RZ ;  /* 0x800000000f088210 */ /* 0x000fe20007ffe0ff */
[----:B------:R-:W-:Y:S02]  /*5740*/  @!P0 IMAD R0, R7, R6, R0 ;  /* 0x0000000607008224 */ /* 0x000fe400078e0200 */
[----:B------:R-:W-:Y:S02]  /*5750*/  IMAD R75, R70, R2, R75 ;  /* 0x00000002464b7224 */ /* 0x000fe400078e024b */
[----:B------:R-:W-:Y:S02]  /*5760*/  @!P0 IMAD R5, R8, R72, R3 ;  /* 0x0000004808058224 */ /* 0x000fe400078e0203 */
[----:B------:R-:W-:Y:S04]  /*5770*/  @!P0 IMAD.MOV.U32 R3, RZ, RZ, R0 ;  /* 0x000000ffff038224 */ /* 0x000fe800078e0000 */
[----:B------:R-:W-:Y:S02]  /*5780*/  IMAD R77, R3, R74, R77 ;  /* 0x0000004a034d7224 */ /* 0x000fe400078e024d */
[----:B------:R-:W-:Y:S07]  /*5790*/  IMAD R75, R5, R70, R75 ;  /* 0x00000046054b7224 */ /* 0x000fee00078e024b */
.L_x_101:
[----:B-1----:R-:W-:Y:S01]  /*57a0*/  @!P1 ISETP.NE.AND P0, PT, R10, 0x1, PT ;  /* 0x000000010a00980c */ /* 0x002fe20003f05270 */
[----:B------:R-:W-:Y:S01]  /*57b0*/  @!P1 IMAD.HI.U32 R0, R77, R12, RZ ;  /* 0x0000000c4d009227 */ /* 0x000fe200078e00ff */
[----:B------:R-:W-:Y:S01]  /*57c0*/  @!P1 ISETP.NE.AND P2, PT, R9, 0x1, PT ;  /* 0x000000010900980c */ /* 0x000fe20003f45270 */
[----:B------:R-:W-:Y:S01]  /*57d0*/  ULOP3.LUT UP0, URZ, UR48, 0x1b0, URZ, 0xc0, !UPT ;  /* 0x000001b030ff7892 */ /* 0x000fe2000f80c0ff */
[----:B------:R-:W-:Y:S01]  /*57e0*/  R2UR UR42, R21 ;  /* 0x00000000152a72ca */ /* 0x000fe200000e0000 */
[----:B------:R-:W-:Y:S01]  /*57f0*/  @!P1 IMAD.HI.U32 R3, R75, R11, RZ ;  /* 0x0000000b4b039227 */ /* 0x000fe200078e00ff */
[----:B------:R-:W-:Y:S02]  /*5800*/  @!P1 SHF.R.U32.HI R0, RZ, R13, R0 ;  /* 0x0000000dff009219 */ /* 0x000fe40000011600 */
[----:B------:R-:W-:Y:S01]  /*5810*/  R2UR UR41, R20 ;  /* 0x00000000142972ca */ /* 0x000fe200000e0000 */
[----:B------:R-:W-:Y:S01]  /*5820*/  VIADD R172, R172, 0x1 ;  /* 0x00000001acac7836 */ /* 0x000fe20000000000 */
[----:B------:R-:W-:Y:S02]  /*5830*/  @!P1 SHF.R.U32.HI R2, RZ, R14, R3 ;  /* 0x0000000eff029219 */ /* 0x000fe40000011603 */
[----:B------:R-:W-:Y:S02]  /*5840*/  @!P1 SEL R3, R77, R0, !P2 ;  /* 0x000000004d039207 */ /* 0x000fe40005000000 */
[----:B------:R-:W-:Y:S02]  /*5850*/  @!P1 SEL R2, R75, R2, !P0 ;  /* 0x000000024b029207 */ /* 0x000fe40004000000 */
[----:B------:R-:W-:Y:S01]  /*5860*/  @P4 SHF.R.U32.HI R160, RZ, 0x10, R17 ;  /* 0x00000010ffa04819 */ /* 0x000fe20000011611 */
[----:B------:R-:W-:Y:S02]  /*5870*/  USHF.L.U32 UR42, UR42, 0x7, URZ ;  /* 0x000000072a2a7899 */ /* 0x000fe400080006ff */
[----:B------:R-:W-:Y:S02]  /*5880*/  @!P1 IMAD.IADD R0, R2, 0x1, -R3 ;  /* 0x0000000102009824 */ /* 0x000fe400078e0a03 */
[----:B------:R-:W-:Y:S01]  /*5890*/  @!P1 IMAD.IADD R2, R3, 0x1, -R2 ;  /* 0x0000000103029824 */ /* 0x000fe200078e0a02 */
[----:B------:R-:W-:Y:S01]  /*58a0*/  USHF.L.U32 UR41, UR41, 0x8, URZ ;  /* 0x0000000829297899 */ /* 0x000fe200080006ff */
[----:B------:R-:W-:Y:S02]  /*58b0*/  @!P1 IMAD R77, R0, R9, R77 ;  /* 0x00000009004d9224 */ /* 0x000fe400078e024d */
[----:B------:R-:W-:Y:S01]  /*58c0*/  @!P1 IMAD R75, R2, R10, R75 ;  /* 0x0000000a024b9224 */ /* 0x000fe200078e024b */
[----:B------:R-:W-:Y:S08]  /*58d0*/  BRA.U !UP0, `(.L_x_102) ;  /* 0x0000000108407547 */ /* 0x000ff0000b800000 */
[----:B------:R-:W1:Y:S01]  /*58e0*/  LDCU.64 UR8, c[0x4][0x88] ;  /* 0x01001100ff0877ac */ /* 0x000e620008000a00 */
[----:B------:R-:W-:Y:S01]  /*58f0*/  MOV R3, 0x0 ;  /* 0x0000000000037802 */ /* 0x000fe20000000f00 */
[----:B------:R-:W-:Y:S02]  /*5900*/  HFMA2 R12, -RZ, RZ, 0, 5.9604644775390625e-08 ;  /* 0x00000001ff0c7431 */ /* 0x000fe400000001ff */
[----:B------:R-:W-:Y:S02]  /*5910*/  IMAD.MOV.U32 R8, RZ, RZ, 0x70 ;  /* 0x00000070ff087424 */ /* 0x000fe400078e00ff */
[----:B------:R-:W-:Y:S01]  /*5920*/  IMAD.MOV.U32 R13, RZ, RZ, RZ ;  /* 0x000000ffff0d7224 */ /* 0x000fe200078e00ff */
[----:B------:R-:W2:Y:S01]  /*5930*/  LDCU.64 UR6, c[0x4][0x90] ;  /* 0x01001200ff0677ac */ /* 0x000ea20008000a00 */
[----:B------:R-:W3:Y:S01]  /*5940*/  LDC.64 R2, c[0x4][R3] ;  /* 0x0100000003027b82 */ /* 0x000ee20000000a00 */
[----:B------:R-:W4:Y:S01]  /*5950*/  LDCU.64 UR4, c[0x4][0x8] ;  /* 0x01000100ff0477ac */ /* 0x000f220008000a00 */
[----:B-1----:R-:W-:Y:S01]  /*5960*/  MOV R5, UR9 ;  /* 0x0000000900057c02 */ /* 0x002fe20008000f00 */
[----:B------:R-:W-:Y:S01]  /*5970*/  IMAD.U32 R4, RZ, RZ, UR8 ;  /* 0x00000008ff047e24 */ /* 0x000fe2000f8e00ff */
[----:B--2---:R-:W-:Y:S01]  /*5980*/  MOV R7, UR7 ;  /* 0x0000000700077c02 */ /* 0x004fe20008000f00 */
[----:B------:R-:W-:Y:S01]  /*5990*/  IMAD.U32 R6, RZ, RZ, UR6 ;  /* 0x00000006ff067e24 */ /* 0x000fe2000f8e00ff */
[----:B----4-:R-:W-:Y:S01]  /*59a0*/  MOV R11, UR5 ;  /* 0x00000005000b7c02 */ /* 0x010fe20008000f00 */
[----:B------:R-:W-:Y:S02]  /*59b0*/  IMAD.U32 R10, RZ, RZ, UR4 ;  /* 0x00000004ff0a7e24 */ /* 0x000fe4000f8e00ff */
[----:B------:R-:W-:Y:S07]  /*59c0*/  LEPC R20, `(.L_x_102) ;  /* 0x000000001014794e */ /* 0x000fee0000000000 */
[----:B---3-5:R-:W-:Y:S05]  /*59d0*/  CALL.ABS.NOINC R2 ;  /* 0x0000000002007343 */ /* 0x028fea0003c00000 */
.L_x_102:
[----:B------:R-:W-:Y:S01]  /*59e0*/  LOP3.LUT P0, RZ, R168, 0x1b0, RZ, 0xc0, !PT ;  /* 0x000001b0a8ff7812 */ /* 0x000fe2000780c0ff */
[----:B------:R-:W-:Y:S11]  /*59f0*/  BSSY.RECONVERGENT B6, `(.L_x_103) ;  /* 0x0000013000067945 */ /* 0x000ff60003800200 */
[----:B------:R-:W-:Y:S01]  /*5a00*/  @!UPT UIADD3 URZ, UPT, UPT, URZ, URZ, URZ ;  /* 0x000000fffffff290 */ /* 0x000fe2000fffe0ff */
[----:B------:R-:W-:Y:S05]  /*5a10*/  @!P0 BRA `(.L_x_104) ;  /* 0x0000000000408947 */ /* 0x000fea0003800000 */
        /* <DEDUP_REMOVED lines=16> */
.L_x_104:
[----:B------:R-:W-:Y:S05]  /*5b20*/  BSYNC.RECONVERGENT B6 ;  /* 0x0000000000067941 */ /* 0x000fea0003800200 */
.L_x_103:
[----:B------:R-:W-:Y:S01]  /*5b30*/  ISETP.NE.U32.AND P4, PT, R148, RZ, PT ;  /* 0x000000ff9400720c */ /* 0x000fe20003f85070 */
[----:B------:R-:W-:Y:S01]  /*5b40*/  UISETP.NE.AND UP2, UPT, UR50, URZ, UPT ;  /* 0x000000ff3200728c */ /* 0x000fe2000bf45270 */
[----:B------:R-:W-:Y:S01]  /*5b50*/  ISETP.NE.U32.AND P2, PT, RZ, UR38, PT ;  /* 0x00000026ff007c0c */ /* 0x000fe2000bf45070 */
[----:B------:R-:W-:Y:S01]  /*5b60*/  UISETP.NE.U32.AND UP1, UPT, UR44, URZ, UPT ;  /* 0x000000ff2c00728c */ /* 0x000fe2000bf25070 */
[----:B------:R-:W-:Y:S01]  /*5b70*/  ISETP.NE.AND.EX P4, PT, R149, RZ, PT, P4 ;  /* 0x000000ff9500720c */ /* 0x000fe20003f85340 */
[----:B------:R-:W-:Y:S01]  /*5b80*/  UPLOP3.LUT UP0, UPT, UPT, UPT, UPT, 0x40, 0x4 ;  /* 0x000000000004789c */ /* 0x000fe20003f0e870 */
[----:B------:R-:W-:Y:S01]  /*5b90*/  ISETP.NE.AND.EX P2, PT, RZ, UR39, PT, P2 ;  /* 0x00000027ff007c0c */ /* 0x000fe2000bf45320 */
[----:B------:R-:W-:Y:S01]  /*5ba0*/  UISETP.NE.AND.EX UP1, UPT, UR45, URZ, UPT, UP1 ;  /* 0x000000ff2d00728c */ /* 0x000fe2000bf25310 */
[----:B------:R-:W-:Y:S04]  /*5bb0*/  PLOP3.LUT P1, PT, PT, PT, UP2, 0x80, 0x8 ;  /* 0x000000000008781c */ /* 0x000fe80003f2f028 */
[----:B------:R-:W-:Y:S06]  /*5bc0*/  @UP2 UPLOP3.LUT UP0, UPT, UPT, UPT, UP1, 0x80, 0x8 ;  /* 0x000000000008289c */ /* 0x000fec0003f0f010 */
[----:B------:R-:W-:Y:S01]  /*5bd0*/  PLOP3.LUT P0, PT, PT, PT, UP0, 0x80, 0x8 ;  /* 0x000000000008781c */ /* 0x000fe20003f0f008 */
[----:B------:R-:W-:Y:S01]  /*5be0*/  @!UPT UIADD3 URZ, UPT, UPT, URZ, URZ, URZ ;  /* 0x000000fffffff290 */ /* 0x000fe2000fffe0ff */
[----:B------:R-:W-:Y:S11]  /*5bf0*/  BRA.U !UP1, `(.L_x_105) ;  /* 0x0000000109387547 */ /* 0x000ff6000b800000 */
[----:B------:R-:W-:Y:S01]  /*5c00*/  UISETP.NE.U32.AND UP0, UPT, UR38, URZ, UPT ;  /* 0x000000ff2600728c */ /* 0x000fe2000bf05070 */
[----:B------:R-:W-:Y:S02]  /*5c10*/  HFMA2 R0, -RZ, RZ, 0, 5.9604644775390625e-08 ;  /* 0x00000001ff007431 */ /* 0x000fe400000001ff */
[----:B------:R-:W-:Y:S01]  /*5c20*/  IMAD.MOV.U32 R153, RZ, RZ, 0x1 ;  /* 0x00000001ff997424 */ /* 0x000fe200078e00ff */
[----:B------:R-:W-:Y:S06]  /*5c30*/  UISETP.NE.AND.EX UP0, UPT, UR39, URZ, UPT, UP0 ;  /* 0x000000ff2700728c */ /* 0x000fec000bf05300 */
[----:B------:R-:W-:Y:S05]  /*5c40*/  PLOP3.LUT P3, PT, PT, PT, UP0, 0x80, 0x8 ;  /* 0x000000000008781c */ /* 0x000fea0003f6f008 */
[----:B------:R-:W1:Y:S01]  /*5c50*/  @UP0 LDCU.64 UR6, c[0x0][0x888] ;  /* 0x00011100ff0607ac */ /* 0x000e620008000a00 */
[----:B------:R-:W-:Y:S07]  /*5c60*/  @UP0 UIMAD UR4, UR36, UR44, URZ ;  /* 0x0000002c240402a4 */ /* 0x000fee000f8e02ff */
[----:B------:R-:W-:Y:S01]  /*5c70*/  @!P3 PRMT R153, R0, 0x7610, R153 ;  /* 0x000076100099b816 */ /* 0x000fe20000000099 */
[----:B-1----:R-:W-:Y:S03]  /*5c80*/  @UP0 UIMAD.WIDE UR6, UR4, 0x4, UR6 ;  /* 0x00000004040608a5 */ /* 0x002fe6000f8e0206 */
[----:B------:R-:W1:Y:S03]  /*5c90*/  @!UP0 LDCU UR4, c[0x0][0x880] ;  /* 0x00011000ff0487ac */ /* 0x000e660008000800 */
[----:B------:R-:W-:Y:S01]  /*5ca0*/  IMAD.U32 R2, RZ, RZ, UR6 ;  /* 0x00000006ff027e24 */ /* 0x000fe2000f8e00ff */
[----:B------:R-:W-:Y:S05]  /*5cb0*/  MOV R3, UR7 ;  /* 0x0000000700037c02 */ /* 0x000fea0008000f00 */
[----:B-----5:R2:W5:Y:S02]  /*5cc0*/  @P3 LDG.E R82, desc[UR46][R2.64] ;  /* 0x0000002e02523981 */ /* 0x020564000c1e1900 */
[----:B-12---:R-:W-:Y:S02]  /*5cd0*/  @!P3 IMAD.U32 R82, RZ, RZ, UR4 ;  /* 0x00000004ff52be24 */ /* 0x006fe4000f8e00ff */
.L_x_105:
[----:B------:R-:W-:Y:S05]  /*5ce0*/  @!P4 BRA `(.L_x_106) ;  /* 0x000000000020c947 */ /* 0x000fea0003800000 */
[----:B------:R-:W-:Y:S04]  /*5cf0*/  ISETP.NE.U32.AND P3, PT, R146, RZ, PT ;  /* 0x000000ff9200720c */ /* 0x000fe80003f65070 */
[----:B------:R-:W-:Y:S11]  /*5d00*/  ISETP.NE.AND.EX P3, PT, R147, RZ, PT, P3 ;  /* 0x000000ff9300720c */ /* 0x000ff60003f65330 */
[----:B------:R-:W-:Y:S02]  /*5d10*/  @!UPT UIADD3 URZ, UPT, UPT, URZ, URZ, URZ ;  /* 0x000000fffffff290 */ /* 0x000fe4000fffe0ff */
[----:B------:R-:W1:Y:S01]  /*5d20*/  @P3 LDC.64 R2, c[0x0][0x8a8] ;  /* 0x00022a00ff023b82 */ /* 0x000e620000000a00 */
[----:B------:R-:W-:Y:S04]  /*5d30*/  @P3 IMAD R0, R148, UR36, RZ ;  /* 0x0000002494003c24 */ /* 0x000fe8000f8e02ff */
[----:B-1----:R-:W-:Y:S05]  /*5d40*/  @P3 IMAD.WIDE R2, R0, 0x4, R2 ;  /* 0x0000000400023825 */ /* 0x002fea00078e0202 */
[----:B-----5:R1:W5:Y:S02]  /*5d50*/  @P3 LDG.E R78, desc[UR46][R2.64] ;  /* 0x0000002e024e3981 */ /* 0x020364000c1e1900 */
[----:B-1----:R-:W2:Y:S02]  /*5d60*/  @!P3 LDC R78, c[0x0][0x8a0] ;  /* 0x00022800ff4ebb82 */ /* 0x002ea40000000800 */
.L_x_106:
[----:B-----5:R-:W-:Y:S01]  /*5d70*/  ISETP.NE.AND P4, PT, R82, RZ, PT ;  /* 0x000000ff5200720c */ /* 0x020fe20003f85270 */
[----:B------:R-:W-:Y:S01]  /*5d80*/  BSSY B1, `(.L_x_107) ;  /* 0x0000048000017945 */ /* 0x000fe20003800000 */
[----:B------:R-:W-:Y:S01]  /*5d90*/  SEL R5, RZ, 0xffffffff, P2 ;  /* 0xffffffffff057807 */ /* 0x000fe20001000000 */
[----:B------:R-:W-:Y:S01]  /*5da0*/  IMAD.MOV.U32 R100, RZ, RZ, 0x1 ;  /* 0x00000001ff647424 */ /* 0x000fe200078e00ff */
[----:B------:R-:W-:Y:S01]  /*5db0*/  LOP3.LUT P3, RZ, R153, 0xff, RZ, 0xc0, !PT ;  /* 0x000000ff99ff7812 */ /* 0x000fe2000786c0ff */
[----:B------:R-:W-:Y:S01]  /*5dc0*/  IMAD R80, R76, 0x100, R79 ;  /* 0x000001004c507824 */ /* 0x000fe200078e024f */
[----:B------:R-:W-:Y:S02]  /*5dd0*/  @P1 SEL R0, RZ, 0xffffffff, P4 ;  /* 0xffffffffff001807 */ /* 0x000fe40002000000 */
[----:B------:R-:W-:Y:S02]  /*5de0*/  CS2R R110, SRZ ;  /* 0x00000000006e7805 */ /* 0x000fe4000001ff00 */
[----:B------:R-:W-:Y:S02]  /*5df0*/  LEA R3, R162, UR49, 0x3 ;  /* 0x00000031a2037c11 */ /* 0x000fe4000f8e18ff */
[----:B------:R-:W-:Y:S02]  /*5e00*/  CS2R R108, SRZ ;  /* 0x00000000006c7805 */ /* 0x000fe4000001ff00 */
[----:B------:R-:W-:Y:S02]  /*5e10*/  @P0 SEL R0, R5, R0, !P3 ;  /* 0x0000000005000207 */ /* 0x000fe40005800000 */
[----:B------:R-:W-:Y:S02]  /*5e20*/  CS2R R106, SRZ ;  /* 0x00000000006a7805 */ /* 0x000fe4000001ff00 */
[----:B------:R-:W-:Y:S02]  /*5e30*/  LEA R171, R76, UR49, 0x3 ;  /* 0x000000314cab7c11 */ /* 0x000fe4000f8e18ff */
[----:B------:R-:W-:Y:S02]  /*5e40*/  CS2R R104, SRZ ;  /* 0x0000000000687805 */ /* 0x000fe4000001ff00 */
[----:B------:R-:W-:Y:S02]  /*5e50*/  @P1 LOP3.LUT R0, R0, 0x1, RZ, 0xc0, !PT ;  /* 0x0000000100001812 */ /* 0x000fe400078ec0ff */
[----:B------:R-:W-:Y:S02]  /*5e60*/  CS2R R98, SRZ ;  /* 0x0000000000627805 */ /* 0x000fe4000001ff00 */
[----:B------:R-:W-:Y:S02]  /*5e70*/  SHF.L.U32 R2, R164, 0x1f, RZ ;  /* 0x0000001fa4027819 */ /* 0x000fe400000006ff */
[----:B------:R-:W-:Y:S02]  /*5e80*/  CS2R R96, SRZ ;  /* 0x0000000000607805 */ /* 0x000fe4000001ff00 */
[----:B------:R-:W-:Y:S02]  /*5e90*/  ISETP.NE.U32.OR P6, PT, R0, 0x1, !P1 ;  /* 0x000000010000780c */ /* 0x000fe40004fc5470 */
[----:B------:R-:W-:Y:S02]  /*5ea0*/  CS2R R90, SRZ ;  /* 0x00000000005a7805 */ /* 0x000fe4000001ff00 */
[----:B------:R-:W-:Y:S02]  /*5eb0*/  PLOP3.LUT P2, PT, PT, PT, UP1, 0x80, 0x8 ;  /* 0x000000000008781c */ /* 0x000fe40003f4f018 */
[----:B------:R-:W-:Y:S02]  /*5ec0*/  CS2R R88, SRZ ;  /* 0x0000000000587805 */ /* 0x000fe4000001ff00 */
[----:B------:R-:W-:Y:S02]  /*5ed0*/  SEL R0, RZ, 0xffffffff, P4 ;  /* 0xffffffffff007807 */ /* 0x000fe40002000000 */
[----:B------:R-:W-:Y:S03]  /*5ee0*/  P2R R116, PR, RZ, 0x40 ;  /* 0x00000040ff747803 */ /* 0x000fe60000000000 */
[----:B------:R-:W-:Y:S04]  /*5ef0*/  @P6 SHF.L.U32 R4, R161, 0x1f, RZ ;  /* 0x0000001fa1046819 */ /* 0x000fe800000006ff */
[----:B------:R-:W-:Y:S01]  /*5f00*/  @P2 SEL R0, R5, R0, !P3 ;  /* 0x0000000005002207 */ /* 0x000fe20005800000 */
[----:B------:R-:W1:Y:S03]  /*5f10*/  @P6 SYNCS.PHASECHK.TRANS64.TRYWAIT P1, [R3+URZ+0x50], R4 ;  /* 0x00005004030065a7 */ /* 0x000e6600080211ff */
[----:B------:R-:W-:Y:S04]  /*5f20*/  LOP3.LUT R0, R0, 0x1, RZ, 0xc0, !PT ;  /* 0x0000000100007812 */ /* 0x000fe800078ec0ff */
[----:B------:R-:W-:Y:S04]  /*5f30*/  ISETP.NE.U32.AND P5, PT, R0, 0x1, PT ;  /* 0x000000010000780c */ /* 0x000fe80003fa5070 */
[----:B------:R-:W-:Y:S01]  /*5f40*/  P2R R101, PR, RZ, 0x20 ;  /* 0x00000020ff657803 */ /* 0x000fe20000000000 */
[----:B------:R3:W4:Y:S01]  /*5f50*/  SYNCS.PHASECHK.TRANS64.TRYWAIT P0, [R171+URZ+0xc0], R2 ;  /* 0x0000c002ab0075a7 */ /* 0x00072200080011ff */
[----:B-1----:R-:W-:Y:S01]  /*5f60*/  @P6 SEL R100, RZ, 0x1, !P1 ;  /* 0x00000001ff646807 */ /* 0x002fe20004800000 */
[----:B---3--:R-:W-:Y:S06]  /*5f70*/  @!P6 BRA `(.L_x_108) ;  /* 0x0000000000a0e947 */ /* 0x008fec0003800000 */
[----:B------:R-:W-:Y:S01]  /*5f80*/  @P5 IMAD R7, R162, 0x2000, R155 ;  /* 0x00002000a2075824 */ /* 0x000fe200078e029b */
[----:B------:R-:W-:Y:S01]  /*5f90*/  ISETP.NE.AND P1, PT, R100, RZ, PT ;  /* 0x000000ff6400720c */ /* 0x000fe20003f25270 */
[----:B------:R-:W-:Y:S01]  /*5fa0*/  BSSY B0, `(.L_x_109) ;  /* 0x0000011000007945 */ /* 0x000fe20003800000 */
[----:B------:R-:W-:Y:S01]  /*5fb0*/  CS2R R90, SRZ ;  /* 0x00000000005a7805 */ /* 0x000fe2000001ff00 */
[----:B------:R-:W-:Y:S01]  /*5fc0*/  @P5 VIADD R4, R7, UR49 ;  /* 0x0000003107045c36 */ /* 0x000fe20008000000 */
[----:B------:R-:W-:Y:S02]  /*5fd0*/  CS2R R88, SRZ ;  /* 0x0000000000587805 */ /* 0x000fe4000001ff00 */
[----:B------:R-:W-:Y:S02]  /*5fe0*/  CS2R R98, SRZ ;  /* 0x0000000000627805 */ /* 0x000fe4000001ff00 */
[----:B------:R-:W-:Y:S01]  /*5ff0*/  CS2R R96, SRZ ;  /* 0x0000000000607805 */ /* 0x000fe2000001ff00 */
[--C-:B------:R-:W-:Y:S01]  /*6000*/  @P5 IMAD.IADD R6, R167, 0x1, R4.reuse ;  /* 0x00000001a7065824 */ /* 0x100fe200078e0204 */
[----:B------:R-:W-:Y:S01]  /*6010*/  CS2R R106, SRZ ;  /* 0x00000000006a7805 */ /* 0x000fe2000001ff00 */
[--C-:B------:R-:W-:Y:S01]  /*6020*/  @P5 IMAD.IADD R5, R166, 0x1, R4.reuse ;  /* 0x00000001a6055824 */ /* 0x100fe200078e0204 */
[----:B------:R-:W-:Y:S01]  /*6030*/  CS2R R104, SRZ ;  /* 0x0000000000687805 */ /* 0x000fe2000001ff00 */
[----:B------:R-:W-:Y:S01]  /*6040*/  @P5 IMAD R4, R165, 0x10, R4 ;  /* 0x00000010a5045824 */ /* 0x000fe200078e0204 */
[----:B------:R-:W-:Y:S02]  /*6050*/  CS2R R110, SRZ ;  /* 0x00000000006e7805 */ /* 0x000fe4000001ff00 */
[----:B------:R-:W-:Y:S01]  /*6060*/  CS2R R108, SRZ ;  /* 0x00000000006c7805 */ /* 0x000fe2000001ff00 */
[----:B------:R-:W-:Y:S06]  /*6070*/  @P1 BRA `(.L_x_110) ;  /* 0x00000000000c1947 */ /* 0x000fec0003800000 */
[----:B------:R-:W-:Y:S04]  /*6080*/  SHF.L.U32 R0, R161, 0x1f, RZ ;  /* 0x0000001fa1007819 */ /* 0x000fe800000006ff */
[----:B------:R-:W1:Y:S02]  /*6090*/  SYNCS.PHASECHK.TRANS64.TRYWAIT P1, [R3+URZ+0x50], R0 ;  /* 0x00005000030075a7 */ /* 0x000e6400080211ff */
[----:B-1----:R-:W-:Y:S05]  /*60a0*/  @!P1 BRA `(.L_x_111) ;  /* 0x0000006000c49947 */ /* 0x002fea0003800000 */
.L_x_110:
[----:B------:R-:W-:Y:S05]  /*60b0*/  BSYNC B0 ;  /* 0x0000000000007941 */ /* 0x000fea0003800000 */
.L_x_109:
[----:B------:R-:W-:Y:S01]  /*60c0*/  ISETP.NE.AND P1, PT, R101, RZ, PT ;  /* 0x000000ff6500720c */ /* 0x000fe20003f25270 */
[----:B-1----:R-:W-:Y:S02]  /*60d0*/  VIADD R3, R3, 0x70 ;  /* 0x0000007003037836 */ /* 0x002fe40000000000 */
[----:B------:R-:W-:Y:S02]  /*60e0*/  IMAD.U32 R0, RZ, RZ, UR37 ;  /* 0x00000025ff007e24 */ /* 0x000fe4000f8e00ff */
[----:B------:R-:W-:Y:S03]  /*60f0*/  VIADD R162, R162, 0x1 ;  /* 0x00000001a2a27836 */ /* 0x000fe60000000000 */
[----:B------:R-:W-:Y:S05]  /*6100*/  PRMT R0, R0, 0x654, R3 ;  /* 0x0000065400007816 */ /* 0x000fea0000000003 */
[----:B------:R1:W3:Y:S04]  /*6110*/  @P1 LDS.128 R88, [R7+UR49+0x200] ;  /* 0x0002003107581984 */ /* 0x0002e80008000c00 */
[----:B------:R1:W1:Y:S04]  /*6120*/  @P1 LDS.128 R96, [R6+0x200] ;  /* 0x0002000006601984 */ /* 0x0002680000000c00 */
[----:B------:R1:W1:Y:S04]  /*6130*/  @P1 LDS.128 R104, [R5+0x200] ;  /* 0x0002000005681984 */ /* 0x0002680000000c00 */
[----:B------:R1:W1:Y:S01]  /*6140*/  @P1 LDS.128 R108, [R4+0x200] ;  /* 0x00020000046c1984 */ /* 0x0002620000000c00 */
[C---:B------:R-:W-:Y:S01]  /*6150*/  ISETP.NE.AND P1, PT, R162.reuse, 0x4, PT ;  /* 0x00000004a200780c */ /* 0x040fe20003f25270 */
[----:B------:R-:W-:Y:S01]  /*6160*/  @!PT LDS RZ, [RZ] ;  /* 0x00000000fffff984 */ /* 0x000fe20000000800 */
[----:B------:R-:W-:Y:S01]  /*6170*/  @!PT LDS RZ, [RZ] ;  /* 0x00000000fffff984 */ /* 0x000fe20000000800 */
[----:B------:R-:W-:Y:S01]  /*6180*/  @!PT LDS RZ, [RZ] ;  /* 0x00000000fffff984 */ /* 0x000fe20000000800 */
[----:B------:R-:W-:Y:S01]  /*6190*/  @!PT LDS RZ, [RZ] ;  /* 0x00000000fffff984 */ /* 0x000fe20000000800 */
[----:B------:R5:W-:Y:S06]  /*61a0*/  MEMBAR.ALL.CTA ;  /* 0x0000000000007992 */ /* 0x000bec0000008000 */
[----:B-----5:R-:W5:Y:S01]  /*61b0*/  FENCE.VIEW.ASYNC.S ;  /* 0x00000000000073c6 */ /* 0x020f620000000000 */
[----:B------:R-:W-:Y:S01]  /*61c0*/  SEL R162, R162, RZ, P1 ;  /* 0x000000ffa2a27207 */ /* 0x000fe20000800000 */
[----:B-----5:R5:W-:Y:S02]  /*61d0*/  SYNCS.ARRIVE.TRANS64.RED.A1T0 RZ, [R0+URZ], RZ ;  /* 0x000000ff00ff79a7 */ /* 0x020be400081004ff */
[----:B-----5:R-:W-:Y:S04]  /*61e0*/  SEL R0, RZ, 0x1, P1 ;  /* 0x00000001ff007807 */ /* 0x020fe80000800000 */
[----:B---3--:R-:W-:Y:S02]  /*61f0*/  LOP3.LUT R161, R161, R0, RZ, 0x3c, !PT ;  /* 0x00000000a1a17212 */ /* 0x008fe400078e3cff */
.L_x_108:
[----:B------:R-:W-:Y:S05]  /*6200*/  BSYNC B1 ;  /* 0x0000000000017941 */ /* 0x000fea0003800000 */
.L_x_107:
[----:B------:R-:W-:Y:S04]  /*6210*/  SHF.R.U32.HI R3, RZ, 0x15, R80 ;  /* 0x00000015ff037819 */ /* 0x000fe80000011650 */
[----:B------:R-:W-:Y:S01]  /*6220*/  LOP3.LUT P1, RZ, R3, 0x3, R156, 0x48, !PT ;  /* 0x0000000303ff7812 */ /* 0x000fe2000782489c */
[----:B------:R-:W-:Y:S01]  /*6230*/  @!UPT UIADD3 URZ, UPT, UPT, URZ, URZ, URZ ;  /* 0x000000fffffff290 */ /* 0x000fe2000fffe0ff */
[----:B----4-:R-:W-:Y:S11]  /*6240*/  @P0 BRA `(.L_x_112) ;  /* 0x0000000000080947 */ /* 0x010ff60003800000 */
[----:B------:R-:W3:Y:S02]  /*6250*/  SYNCS.PHASECHK.TRANS64.TRYWAIT P0, [R171+URZ+0xc0], R2 ;  /* 0x0000c002ab0075a7 */ /* 0x000ee400080011ff */
[----:B---3--:R-:W-:Y:S05]  /*6260*/  @!P0 BRA `(.L_x_113) ;  /* 0x0000006000688947 */ /* 0x008fea0003800000 */
.L_x_112:
[----:B------:R-:W-:Y:S05]  /*6270*/  @!P1 BRA `(.L_x_114) ;  /* 0x0000000000409947 */ /* 0x000fea0003800000 */
[----:B------:R-:W1:Y:S01]  /*6280*/  LDCU.64 UR8, c[0x4][0x78] ;  /* 0x01000f00ff0877ac */ /* 0x000e620008000a00 */
[----:B------:R-:W-:Y:S01]  /*6290*/  MOV R3, 0x0 ;  /* 0x0000000000037802 */ /* 0x000fe20000000f00 */
[----:B------:R-:W-:Y:S02]  /*62a0*/  HFMA2 R12, -RZ, RZ, 0, 5.9604644775390625e-08 ;  /* 0x00000001ff0c7431 */ /* 0x000fe400000001ff */
[----:B------:R-:W-:Y:S02]  /*62b0*/  IMAD.MOV.U32 R8, RZ, RZ, 0x192 ;  /* 0x00000192ff087424 */ /* 0x000fe400078e00ff */
[----:B------:R-:W-:Y:S01]  /*62c0*/  IMAD.MOV.U32 R13, RZ, RZ, RZ ;  /* 0x000000ffff0d7224 */ /* 0x000fe200078e00ff */
[----:B------:R-:W4:Y:S01]  /*62d0*/  LDCU.64 UR6, c[0x4][0x80] ;  /* 0x01001000ff0677ac */ /* 0x000f220008000a00 */
[----:B---3--:R-:W3:Y:S01]  /*62e0*/  LDC.64 R2, c[0x4][R3] ;  /* 0x0100000003027b82 */ /* 0x008ee20000000a00 */
[----:B------:R-:W5:Y:S01]  /*62f0*/  LDCU.64 UR4, c[0x4][0x18] ;  /* 0x01000300ff0477ac */ /* 0x000f620008000a00 */
[----:B-1----:R-:W-:Y:S01]  /*6300*/  MOV R5, UR9 ;  /* 0x0000000900057c02 */ /* 0x002fe20008000f00 */
[----:B------:R-:W-:Y:S01]  /*6310*/  IMAD.U32 R4, RZ, RZ, UR8 ;  /* 0x00000008ff047e24 */ /* 0x000fe2000f8e00ff */
[----:B----4-:R-:W-:Y:S01]  /*6320*/  MOV R7, UR7 ;  /* 0x0000000700077c02 */ /* 0x010fe20008000f00 */
[----:B------:R-:W-:Y:S01]  /*6330*/  IMAD.U32 R6, RZ, RZ, UR6 ;  /* 0x00000006ff067e24 */ /* 0x000fe2000f8e00ff */
[----:B-----5:R-:W-:Y:S01]  /*6340*/  MOV R11, UR5 ;  /* 0x00000005000b7c02 */ /* 0x020fe20008000f00 */
[----:B------:R-:W-:Y:S02]  /*6350*/  IMAD.U32 R10, RZ, RZ, UR4 ;  /* 0x00000004ff0a7e24 */ /* 0x000fe4000f8e00ff */
[----:B------:R-:W-:Y:S07]  /*6360*/  LEPC R20, `(.L_x_114) ;  /* 0x000000001014794e */ /* 0x000fee0000000000 */
[----:B--23--:R-:W-:Y:S05]  /*6370*/  CALL.ABS.NOINC R2 ;  /* 0x0000000002007343 */ /* 0x00cfea0003c00000 */
.L_x_114:
[----:B------:R-:W-:Y:S01]  /*6380*/  SHF.L.U32 R83, R88, 0x10, RZ ;  /* 0x0000001058537819 */ /* 0x000fe200000006ff */
[----:B------:R-:W-:Y:S05]  /*6390*/  WARPSYNC.ALL ;  /* 0x0000000000007948 */ /* 0x000fea0003800000 */
[----:B------:R-:W-:Y:S01]  /*63a0*/  R2UR UR4, R80 ;  /* 0x00000000500472ca */ /* 0x000fe200000e0000 */
[----:B------:R-:W-:Y:S01]  /*63b0*/  BSSY.RECONVERGENT B0, `(.L_x_115) ;  /* 0x0000121000007945 */ /* 0x000fe20003800200 */
[----:B------:R-:W-:Y:S02]  /*63c0*/  IADD3 R103, PT, PT, R155, UR49, RZ ;  /* 0x000000319b677c10 */ /* 0x000fe4000fffe0ff */
[----:B------:R-:W-:Y:S02]  /*63d0*/  SHF.L.U32 R102, R165, 0x4, RZ ;  /* 0x00000004a5667819 */ /* 0x000fe400000006ff */
[-C--:B------:R-:W-:Y:S02]  /*63e0*/  IADD3 R175, PT, PT, R167, R103.reuse, RZ ;  /* 0x00000067a7af7210 */ /* 0x080fe40007ffe0ff */
[----:B------:R-:W-:Y:S02]  /*63f0*/  IADD3 R174, PT, PT, R166, R103, RZ ;  /* 0x00000067a6ae7210 */ /* 0x000fe40007ffe0ff */
[----:B------:R-:W-:Y:S02]  /*6400*/  IADD3 R173, PT, PT, R103, R102, RZ ;  /* 0x0000006667ad7210 */ /* 0x000fe40007ffe0ff */
[C---:B------:R-:W-:Y:S01]  /*6410*/  PRMT R81, R88.reuse, 0x8880, RZ ;  /* 0x0000888058517816 */ /* 0x040fe200000000ff */
[----:B-1----:R-:W2:Y:S01]  /*6420*/  LDTM.x64 R4, tmem[UR4] ;  /* 0x00000004000479ee */ /* 0x002ea20008340000 */
[----:B------:R-:W-:Y:S02]  /*6430*/  SHF.R.S32.HI R83, RZ, 0x18, R83 ;  /* 0x00000018ff537819 */ /* 0x000fe40000011453 */
[----:B------:R-:W-:Y:S02]  /*6440*/  SHF.R.S32.HI R86, RZ, 0x18, R89 ;  /* 0x00000018ff567819 */ /* 0x000fe40000011459 */
[----:B------:R-:W-:Y:S02]  /*6450*/  SHF.L.U32 R84, R88, 0x8, RZ ;  /* 0x0000000858547819 */ /* 0x000fe400000006ff */
[----:B------:R-:W-:Y:S02]  /*6460*/  SHF.L.U32 R85, R89, 0x8, RZ ;  /* 0x0000000859557819 */ /* 0x000fe400000006ff */
[----:B------:R-:W-:Y:S02]  /*6470*/  SHF.R.S32.HI R84, RZ, 0x18, R84 ;  /* 0x00000018ff547819 */ /* 0x000fe40000011454 */
[----:B------:R-:W-:Y:S02]  /*6480*/  SHF.R.S32.HI R85, RZ, 0x18, R85 ;  /* 0x00000018ff557819 */ /* 0x000fe40000011455 */
[----:B------:R-:W-:Y:S02]  /*6490*/  SHF.L.U32 R87, R110, 0x8, RZ ;  /* 0x000000086e577819 */ /* 0x000fe400000006ff */
[----:B------:R-:W-:Y:S02]  /*64a0*/  ISETP.NE.AND P0, PT, R169, RZ, PT ;  /* 0x000000ffa900720c */ /* 0x000fe40003f05270 */
[----:B------:R-:W-:Y:S02]  /*64b0*/  SHF.R.S32.HI R87, RZ, 0x18, R87 ;  /* 0x00000018ff577819 */ /* 0x000fe40000011457 */
[----:B------:R-:W-:Y:S02]  /*64c0*/  ISETP.NE.AND P6, PT, R116, RZ, PT ;  /* 0x000000ff7400720c */ /* 0x000fe40003fc5270 */
[----:B------:R-:W-:Y:S01]  /*64d0*/  LEA R117, R162, UR49, 0x3 ;  /* 0x00000031a2757c11 */ /* 0x000fe2000f8e18ff */
[C---:B--2---:R-:W-:Y:S02]  /*64e0*/  IMAD R0, R78.reuse, R4, RZ ;  /* 0x000000044e007224 */ /* 0x044fe400078e02ff */
[C---:B---3--:R-:W-:Y:S02]  /*64f0*/  IMAD R2, R78.reuse, R5, RZ ;  /* 0x000000054e027224 */ /* 0x048fe400078e02ff */
[----:B------:R-:W-:Y:S02]  /*6500*/  IMAD R3, R78, R6, RZ ;  /* 0x000000064e037224 */ /* 0x000fe400078e02ff */
[-C--:B------:R-:W-:Y:S01]  /*6510*/  IMAD R0, R81, R82.reuse, R0 ;  /* 0x0000005251007224 */ /* 0x080fe200078e0200 */
[----:B------:R-:W-:Y:S01]  /*6520*/  SHF.R.S32.HI R81, RZ, 0x18, R88 ;  /* 0x00000018ff517819 */ /* 0x000fe20000011458 */
[-C--:B------:R-:W-:Y:S01]  /*6530*/  IMAD R2, R83, R82.reuse, R2 ;  /* 0x0000005253027224 */ /* 0x080fe200078e0202 */
[C---:B------:R-:W-:Y:S01]  /*6540*/  PRMT R83, R89.reuse, 0x8880, RZ ;  /* 0x0000888059537816 */ /* 0x040fe200000000ff */
[----:B------:R-:W-:Y:S01]  /*6550*/  IMAD R3, R84, R82, R3 ;  /* 0x0000005254037224 */ /* 0x000fe200078e0203 */
[----:B------:R-:W-:Y:S01]  /*6560*/  SHF.L.U32 R84, R89, 0x10, RZ ;  /* 0x0000001059547819 */ /* 0x000fe200000006ff */
[C---:B------:R-:W-:Y:S01]  /*6570*/  IMAD R7, R78.reuse, R7, RZ ;  /* 0x000000074e077224 */ /* 0x040fe200078e02ff */
[----:B------:R-:W-:Y:S01]  /*6580*/  @P6 SHF.L.U32 R118, R161, 0x1f, RZ ;  /* 0x0000001fa1766819 */ /* 0x000fe200000006ff */
[C---:B------:R-:W-:Y:S01]  /*6590*/  IMAD R4, R78.reuse, R8, RZ ;  /* 0x000000084e047224 */ /* 0x040fe200078e02ff */
[----:B------:R-:W-:Y:S01]  /*65a0*/  SHF.R.S32.HI R84, RZ, 0x18, R84 ;  /* 0x00000018ff547819 */ /* 0x000fe20000011454 */
[----:B------:R-:W-:Y:S02]  /*65b0*/  IMAD R5, R78, R9, RZ ;  /* 0x000000094e057224 */ /* 0x000fe400078e02ff */
[----:B------:R-:W-:Y:S01]  /*65c0*/  IMAD R7, R81, R82, R7 ;  /* 0x0000005251077224 */ /* 0x000fe200078e0207 */
[----:B------:R-:W-:Y:S01]  /*65d0*/  PRMT R81, R90, 0x8880, RZ ;  /* 0x000088805a517816 */ /* 0x000fe200000000ff */
[----:B------:R-:W-:Y:S02]  /*65e0*/  IMAD R6, R78, R10, RZ ;  /* 0x0000000a4e067224 */ /* 0x000fe400078e02ff */
[-C--:B------:R-:W-:Y:S01]  /*65f0*/  IMAD R4, R83, R82.reuse, R4 ;  /* 0x0000005253047224 */ /* 0x080fe200078e0204 */
[----:B------:R-:W-:Y:S01]  /*6600*/  I2IP.S8.S32.SAT R93, R7, R3, RZ ;  /* 0x00000003075d7239 */ /* 0x000fe200000014ff */
[----:B------:R-:W-:Y:S01]  /*6610*/  IMAD R5, R84, R82, R5 ;  /* 0x0000005254057224 */ /* 0x000fe200078e0205 */
[----:B------:R-:W-:Y:S01]  /*6620*/  SHF.L.U32 R83, R90, 0x10, RZ ;  /* 0x000000105a537819 */ /* 0x000fe200000006ff */
[----:B------:R-:W-:Y:S01]  /*6630*/  IMAD R11, R78, R11, RZ ;  /* 0x0000000b4e0b7224 */ /* 0x000fe200078e02ff */
[----:B------:R-:W-:Y:S01]  /*6640*/  I2IP.S8.S32.SAT R92, R2, R0, R93 ;  /* 0x00000000025c7239 */ /* 0x000fe2000000145d */
[----:B------:R-:W-:Y:S01]  /*6650*/  IMAD R6, R85, R82, R6 ;  /* 0x0000005255067224 */ /* 0x000fe200078e0206 */
[----:B------:R-:W-:Y:S01]  /*6660*/  SHF.R.S32.HI R83, RZ, 0x18, R83 ;  /* 0x00000018ff537819 */ /* 0x000fe20000011453 */
[----:B------:R-:W-:Y:S01]  /*6670*/  IMAD R8, R78, R12, RZ ;  /* 0x0000000c4e087224 */ /* 0x000fe200078e02ff */
[----:B------:R-:W-:Y:S01]  /*6680*/  SHF.L.U32 R85, R90, 0x8, RZ ;  /* 0x000000085a557819 */ /* 0x000fe200000006ff */
[----:B------:R-:W-:Y:S02]  /*6690*/  IMAD R9, R78, R13, RZ ;  /* 0x0000000d4e097224 */ /* 0x000fe400078e02ff */
[----:B------:R-:W-:Y:S01]  /*66a0*/  IMAD R11, R86, R82, R11 ;  /* 0x00000052560b7224 */ /* 0x000fe200078e020b */
[----:B------:R-:W-:Y:S01]  /*66b0*/  SHF.R.S32.HI R85, RZ, 0x18, R85 ;  /* 0x00000018ff557819 */ /* 0x000fe20000011455 */
[C---:B------:R-:W-:Y:S01]  /*66c0*/  IMAD R10, R78.reuse, R14, RZ ;  /* 0x0000000e4e0a7224 */ /* 0x040fe200078e02ff */
[----:B------:R-:W-:Y:S01]  /*66d0*/  SHF.R.S32.HI R86, RZ, 0x18, R91 ;  /* 0x00000018ff567819 */ /* 0x000fe2000001145b */
[----:B------:R-:W-:Y:S01]  /*66e0*/  IMAD R8, R81, R82, R8 ;  /* 0x0000005251087224 */ /* 0x000fe200078e0208 */
[----:B------:R-:W-:Y:S01]  /*66f0*/  I2IP.S8.S32.SAT R94, R11, R6, RZ ;  /* 0x000000060b5e7239 */ /* 0x000fe200000014ff */
[----:B------:R-:W-:Y:S01]  /*6700*/  IMAD R9, R83, R82, R9 ;  /* 0x0000005253097224 */ /* 0x000fe200078e0209 */
[C---:B------:R-:W-:Y:S01]  /*6710*/  PRMT R83, R91.reuse, 0x8880, RZ ;  /* 0x000088805b537816 */ /* 0x040fe200000000ff */
[----:B------:R-:W-:Y:S01]  /*6720*/  IMAD.U32 R84, R91, 0x10000, RZ ;  /* 0x000100005b547824 */ /* 0x000fe200078e00ff */
[----:B------:R-:W-:Y:S01]  /*6730*/  I2IP.S8.S32.SAT R93, R5, R4, R94 ;  /* 0x00000004055d7239 */ /* 0x000fe2000000145e */
[C---:B------:R-:W-:Y:S01]  /*6740*/  IMAD R15, R78.reuse, R15, RZ ;  /* 0x0000000f4e0f7224 */ /* 0x040fe200078e02ff */
[----:B------:R-:W-:Y:S01]  /*6750*/  SHF.R.S32.HI R81, RZ, 0x18, R90 ;  /* 0x00000018ff517819 */ /* 0x000fe2000001145a */
[----:B------:R-:W-:Y:S01]  /*6760*/  IMAD R10, R85, R82, R10 ;  /* 0x00000052550a7224 */ /* 0x000fe200078e020a */
[----:B------:R-:W-:Y:S01]  /*6770*/  SHF.R.S32.HI R84, RZ, 0x18, R84 ;  /* 0x00000018ff547819 */ /* 0x000fe20000011454 */
[C---:B------:R-:W-:Y:S01]  /*6780*/  IMAD R12, R78.reuse, R16, RZ ;  /* 0x000000104e0c7224 */ /* 0x040fe200078e02ff */
[----:B------:R-:W-:Y:S01]  /*6790*/  SHF.L.U32 R85, R91, 0x8, RZ ;  /* 0x000000085b557819 */ /* 0x000fe200000006ff */
[----:B------:R-:W-:Y:S02]  /*67a0*/  IMAD R13, R78, R17, RZ ;  /* 0x000000114e0d7224 */ /* 0x000fe400078e02ff */
[----:B------:R-:W-:Y:S01]  /*67b0*/  IMAD R15, R81, R82, R15 ;  /* 0x00000052510f7224 */ /* 0x000fe200078e020f */
[----:B------:R-:W-:Y:S01]  /*67c0*/  PRMT R81, R96, 0x8880, RZ ;  /* 0x0000888060517816 */ /* 0x000fe200000000ff */
[----:B------:R-:W-:Y:S01]  /*67d0*/  IMAD R14, R78, R18, RZ ;  /* 0x000000124e0e7224 */ /* 0x000fe200078e02ff */
[----:B------:R-:W-:Y:S01]  /*67e0*/  SHF.R.S32.HI R85, RZ, 0x18, R85 ;  /* 0x00000018ff557819 */ /* 0x000fe20000011455 */
[----:B------:R-:W-:Y:S01]  /*67f0*/  IMAD R12, R83, R82, R12 ;  /* 0x00000052530c7224 */ /* 0x000fe200078e020c */
[----:B------:R-:W-:Y:S01]  /*6800*/  I2IP.S8.S32.SAT R94, R15, R10, RZ ;  /* 0x0000000a0f5e7239 */ /* 0x000fe200000014ff */
[----:B------:R-:W-:Y:S01]  /*6810*/  IMAD R13, R84, R82, R13 ;  /* 0x00000052540d7224 */ /* 0x000fe200078e020d */
[----:B------:R-:W-:Y:S01]  /*6820*/  SHF.L.U32 R83, R96, 0x10, RZ ;  /* 0x0000001060537819 */ /* 0x000fe200000006ff */
[C---:B------:R-:W-:Y:S01]  /*6830*/  IMAD R19, R78.reuse, R19, RZ ;  /* 0x000000134e137224 */ /* 0x040fe200078e02ff */
[----:B------:R-:W-:Y:S01]  /*6840*/  I2IP.S8.S32.SAT R94, R9, R8, R94 ;  /* 0x00000008095e7239 */ /* 0x000fe2000000145e */
[----:B------:R-:W-:Y:S01]  /*6850*/  IMAD R14, R85, R82, R14 ;  /* 0x00000052550e7224 */ /* 0x000fe200078e020e */
[----:B------:R-:W-:Y:S01]  /*6860*/  SHF.R.S32.HI R83, RZ, 0x18, R83 ;  /* 0x00000018ff537819 */ /* 0x000fe20000011453 */
[C---:B------:R-:W-:Y:S01]  /*6870*/  IMAD R16, R78.reuse, R20, RZ ;  /* 0x000000144e107224 */ /* 0x040fe200078e02ff */
[----:B------:R-:W-:Y:S01]  /*6880*/  SHF.L.U32 R84, R97, 0x10, RZ ;  /* 0x0000001061547819 */ /* 0x000fe200000006ff */
[----:B------:R-:W-:Y:S01]  /*6890*/  IMAD R17, R78, R21, RZ ;  /* 0x000000154e117224 */ /* 0x000fe200078e02ff */
[----:B------:R-:W-:Y:S01]  /*68a0*/  SHF.L.U32 R85, R96, 0x8, RZ ;  /* 0x0000000860557819 */ /* 0x000fe200000006ff */
[----:B------:R-:W-:Y:S01]  /*68b0*/  IMAD R19, R86, R82, R19 ;  /* 0x0000005256137224 */ /* 0x000fe200078e0213 */
[----:B------:R-:W-:Y:S01]  /*68c0*/  SHF.R.S32.HI R84, RZ, 0x18, R84 ;  /* 0x00000018ff547819 */ /* 0x000fe20000011454 */
[C---:B------:R-:W-:Y:S01]  /*68d0*/  IMAD R18, R78.reuse, R22, RZ ;  /* 0x000000164e127224 */ /* 0x040fe200078e02ff */
[----:B------:R-:W-:Y:S01]  /*68e0*/  SHF.R.S32.HI R85, RZ, 0x18, R85 ;  /* 0x00000018ff557819 */ /* 0x000fe20000011455 */
[----:B------:R-:W-:Y:S01]  /*68f0*/  IMAD R16, R81, R82, R16 ;  /* 0x0000005251107224 */ /* 0x000fe200078e0210 */
[----:B------:R-:W-:Y:S01]  /*6900*/  I2IP.S8.S32.SAT R95, R19, R14, RZ ;  /* 0x0000000e135f7239 */ /* 0x000fe200000014ff */
[-C--:B------:R-:W-:Y:S01]  /*6910*/  IMAD R17, R83, R82.reuse, R17 ;  /* 0x0000005253117224 */ /* 0x080fe200078e0211 */
[----:B------:R-:W-:Y:S01]  /*6920*/  PRMT R83, R97, 0x8880, RZ ;  /* 0x0000888061537816 */ /* 0x000fe200000000ff */
[C---:B------:R-:W-:Y:S01]  /*6930*/  IMAD R23, R78.reuse, R23, RZ ;  /* 0x000000174e177224 */ /* 0x040fe200078e02ff */
[----:B------:R-:W-:Y:S01]  /*6940*/  SHF.R.S32.HI R81, RZ, 0x18, R96 ;  /* 0x00000018ff517819 */ /* 0x000fe20000011460 */
[----:B------:R-:W-:Y:S01]  /*6950*/  IMAD R18, R85, R82, R18 ;  /* 0x0000005255127224 */ /* 0x000fe200078e0212 */
[----:B------:R-:W-:Y:S01]  /*6960*/  SHF.L.U32 R85, R97, 0x8, RZ ;  /* 0x0000000861557819 */ /* 0x000fe200000006ff */
[C---:B------:R-:W-:Y:S01]  /*6970*/  IMAD R20, R78.reuse, R24, RZ ;  /* 0x000000184e147224 */ /* 0x040fe200078e02ff */
[----:B------:R-:W-:Y:S01]  /*6980*/  I2IP.S8.S32.SAT R95, R13, R12, R95 ;  /* 0x0000000c0d5f7239 */ /* 0x000fe2000000145f */
[----:B------:R-:W-:Y:S01]  /*6990*/  IMAD R21, R78, R25, RZ ;  /* 0x000000194e157224 */ /* 0x000fe200078e02ff */
[----:B------:R-:W-:Y:S01]  /*69a0*/  SHF.R.S32.HI R85, RZ, 0x18, R85 ;  /* 0x00000018ff557819 */ /* 0x000fe20000011455 */
[----:B------:R-:W-:Y:S01]  /*69b0*/  IMAD R23, R81, R82, R23 ;  /* 0x0000005251177224 */ /* 0x000fe200078e0217 */
[----:B------:R-:W-:Y:S01]  /*69c0*/  PRMT R81, R98, 0x8880, RZ ;  /* 0x0000888062517816 */ /* 0x000fe200000000ff */
[----:B------:R-:W-:Y:S01]  /*69d0*/  IMAD R22, R78, R26, RZ ;  /* 0x0000001a4e167224 */ /* 0x000fe200078e02ff */
[----:B------:R1:W-:Y:S01]  /*69e0*/  STS.128 [R155+UR49+0x8200], R92 ;  /* 0x0082005c9b007988 */ /* 0x0003e20008000c31 */
[----:B------:R-:W-:Y:S01]  /*69f0*/  IMAD R20, R83, R82, R20 ;  /* 0x0000005253147224 */ /* 0x000fe200078e0214 */
[----:B------:R-:W-:Y:S01]  /*6a00*/  I2IP.S8.S32.SAT R112, R23, R18, RZ ;  /* 0x0000001217707239 */ /* 0x000fe200000014ff */
[----:B------:R-:W-:Y:S01]  /*6a10*/  IMAD R21, R84, R82, R21 ;  /* 0x0000005254157224 */ /* 0x000fe200078e0215 */
[----:B------:R-:W-:Y:S01]  /*6a20*/  SHF.R.S32.HI R86, RZ, 0x18, R97 ;  /* 0x00000018ff567819 */ /* 0x000fe20000011461 */
[----:B------:R-:W-:Y:S01]  /*6a30*/  IMAD.U32 R83, R98, 0x10000, RZ ;  /* 0x0001000062537824 */ /* 0x000fe200078e00ff */
[----:B------:R-:W-:Y:S01]  /*6a40*/  I2IP.S8.S32.SAT R112, R17, R16, R112 ;  /* 0x0000001011707239 */ /* 0x000fe20000001470 */
[----:B------:R-:W-:Y:S01]  /*6a50*/  IMAD R27, R78, R27, RZ ;  /* 0x0000001b4e1b7224 */ /* 0x000fe200078e02ff */
[----:B------:R-:W-:Y:S01]  /*6a60*/  SHF.L.U32 R84, R99, 0x10, RZ ;  /* 0x0000001063547819 */ /* 0x000fe200000006ff */
[----:B------:R-:W-:Y:S01]  /*6a70*/  IMAD R22, R85, R82, R22 ;  /* 0x0000005255167224 */ /* 0x000fe200078e0216 */
[----:B------:R-:W-:Y:S01]  /*6a80*/  SHF.L.U32 R85, R98, 0x8, RZ ;  /* 0x0000000862557819 */ /* 0x000fe200000006ff */
[C---:B------:R-:W-:Y:S01]  /*6a90*/  IMAD R24, R78.reuse, R28, RZ ;  /* 0x0000001c4e187224 */ /* 0x040fe200078e02ff */
[----:B------:R-:W-:Y:S01]  /*6aa0*/  SHF.R.S32.HI R83, RZ, 0x18, R83 ;  /* 0x00000018ff537819 */ /* 0x000fe20000011453 */
[----:B------:R-:W-:Y:S01]  /*6ab0*/  IMAD R25, R78, R29, RZ ;  /* 0x0000001d4e197224 */ /* 0x000fe200078e02ff */
[----:B------:R-:W-:Y:S01]  /*6ac0*/  SHF.R.S32.HI R84, RZ, 0x18, R84 ;  /* 0x00000018ff547819 */ /* 0x000fe20000011454 */
[----:B------:R-:W-:Y:S01]  /*6ad0*/  IMAD R27, R86, R82, R27 ;  /* 0x00000052561b7224 */ /* 0x000fe200078e021b */
[----:B------:R-:W-:Y:S01]  /*6ae0*/  SHF.R.S32.HI R85, RZ, 0x18, R85 ;  /* 0x00000018ff557819 */ /* 0x000fe20000011455 */
[C---:B------:R-:W-:Y:S01]  /*6af0*/  IMAD R26, R78.reuse, R30, RZ ;  /* 0x0000001e4e1a7224 */ /* 0x040fe200078e02ff */
[----:B------:R-:W-:Y:S01]  /*6b00*/  SHF.R.S32.HI R86, RZ, 0x18, R99 ;  /* 0x00000018ff567819 */ /* 0x000fe20000011463 */
[----:B------:R-:W-:Y:S01]  /*6b10*/  IMAD R24, R81, R82, R24 ;  /* 0x0000005251187224 */ /* 0x000fe200078e0218 */
[----:B------:R-:W-:Y:S01]  /*6b20*/  I2IP.S8.S32.SAT R113, R27, R22, RZ ;  /* 0x000000161b717239 */ /* 0x000fe200000014ff */
[----:B------:R-:W-:Y:S01]  /*6b30*/  IMAD R25, R83, R82, R25 ;  /* 0x0000005253197224 */ /* 0x000fe200078e0219 */
[----:B------:R-:W-:Y:S01]  /*6b40*/  SHF.R.S32.HI R81, RZ, 0x18, R98 ;  /* 0x00000018ff517819 */ /* 0x000fe20000011462 */
[C---:B------:R-:W-:Y:S01]  /*6b50*/  IMAD R31, R78.reuse, R31, RZ ;  /* 0x0000001f4e1f7224 */ /* 0x040fe200078e02ff */
[----:B------:R-:W-:Y:S01]  /*6b60*/  I2IP.S8.S32.SAT R113, R21, R20, R113 ;  /* 0x0000001415717239 */ /* 0x000fe20000001471 */
[----:B------:R-:W-:Y:S01]  /*6b70*/  IMAD R26, R85, R82, R26 ;  /* 0x00000052551a7224 */ /* 0x000fe200078e021a */
[C---:B------:R-:W-:Y:S01]  /*6b80*/  PRMT R83, R99.reuse, 0x8880, RZ ;  /* 0x0000888063537816 */ /* 0x040fe200000000ff */
[C---:B------:R-:W-:Y:S01]  /*6b90*/  IMAD R28, R78.reuse, R32, RZ ;  /* 0x000000204e1c7224 */ /* 0x040fe200078e02ff */
[----:B------:R-:W-:Y:S01]  /*6ba0*/  SHF.L.U32 R85, R99, 0x8, RZ ;  /* 0x0000000863557819 */ /* 0x000fe200000006ff */
[C---:B------:R-:W-:Y:S02]  /*6bb0*/  IMAD R29, R78.reuse, R33, RZ ;  /* 0x000000214e1d7224 */ /* 0x040fe400078e02ff */
[----:B------:R-:W-:Y:S01]  /*6bc0*/  IMAD R31, R81, R82, R31 ;  /* 0x00000052511f7224 */ /* 0x000fe200078e021f */
[----:B------:R-:W-:Y:S01]  /*6bd0*/  SHF.R.S32.HI R85, RZ, 0x18, R85 ;  /* 0x00000018ff557819 */ /* 0x000fe20000011455 */
[----:B------:R-:W-:Y:S01]  /*6be0*/  IMAD R30, R78, R34, RZ ;  /* 0x000000224e1e7224 */ /* 0x000fe200078e02ff */
[----:B------:R-:W-:Y:S01]  /*6bf0*/  PRMT R81, R104, 0x8880, RZ ;  /* 0x0000888068517816 */ /* 0x000fe200000000ff */
[----:B------:R-:W-:Y:S01]  /*6c00*/  IMAD R28, R83, R82, R28 ;  /* 0x00000052531c7224 */ /* 0x000fe200078e021c */
[----:B------:R-:W-:Y:S01]  /*6c10*/  I2IP.S8.S32.SAT R114, R31, R26, RZ ;  /* 0x0000001a1f727239 */ /* 0x000fe200000014ff */
[----:B------:R-:W-:Y:S01]  /*6c20*/  IMAD R29, R84, R82, R29 ;  /* 0x00000052541d7224 */ /* 0x000fe200078e021d */
[----:B------:R-:W-:Y:S01]  /*6c30*/  SHF.L.U32 R83, R104, 0x10, RZ ;  /* 0x0000001068537819 */ /* 0x000fe200000006ff */
[----:B------:R-:W-:Y:S01]  /*6c40*/  IMAD R35, R78, R35, RZ ;  /* 0x000000234e237224 */ /* 0x000fe200078e02ff */
[----:B------:R-:W-:Y:S01]  /*6c50*/  I2IP.S8.S32.SAT R114, R25, R24, R114 ;  /* 0x0000001819727239 */ /* 0x000fe20000001472 */
[----:B------:R-:W-:Y:S01]  /*6c60*/  IMAD R30, R85, R82, R30 ;  /* 0x00000052551e7224 */ /* 0x000fe200078e021e */
[----:B------:R-:W-:Y:S01]  /*6c70*/  SHF.L.U32 R85, R104, 0x8, RZ ;  /* 0x0000000868557819 */ /* 0x000fe200000006ff */
[C---:B------:R-:W-:Y:S01]  /*6c80*/  IMAD R32, R78.reuse, R36, RZ ;  /* 0x000000244e207224 */ /* 0x040fe200078e02ff */
[----:B------:R-:W-:Y:S01]  /*6c90*/  SHF.R.S32.HI R83, RZ, 0x18, R83 ;  /* 0x00000018ff537819 */ /* 0x000fe20000011453 */
[----:B------:R-:W-:Y:S01]  /*6ca0*/  IMAD R33, R78, R37, RZ ;  /* 0x000000254e217224 */ /* 0x000fe200078e02ff */
[----:B------:R-:W-:Y:S01]  /*6cb0*/  SHF.R.S32.HI R85, RZ, 0x18, R85 ;  /* 0x00000018ff557819 */ /* 0x000fe20000011455 */
[----:B------:R-:W-:Y:S01]  /*6cc0*/  IMAD R35, R86, R82, R35 ;  /* 0x0000005256237224 */ /* 0x000fe200078e0223 */
[----:B------:R-:W-:Y:S01]  /*6cd0*/  PRMT R84, R105, 0x8880, RZ ;  /* 0x0000888069547816 */ /* 0x000fe200000000ff */
[----:B------:R-:W-:Y:S01]  /*6ce0*/  IMAD R34, R78, R38, RZ ;  /* 0x000000264e227224 */ /* 0x000fe200078e02ff */
[----:B------:R-:W-:Y:S01]  /*6cf0*/  SHF.L.U32 R86, R108, 0x10, RZ ;  /* 0x000000106c567819 */ /* 0x000fe200000006ff */
[----:B------:R-:W-:Y:S01]  /*6d00*/  IMAD R32, R81, R82, R32 ;  /* 0x0000005251207224 */ /* 0x000fe200078e0220 */
[----:B------:R-:W-:Y:S01]  /*6d10*/  SHF.R.S32.HI R81, RZ, 0x18, R104 ;  /* 0x00000018ff517819 */ /* 0x000fe20000011468 */
[C---:B------:R-:W-:Y:S01]  /*6d20*/  IMAD R39, R78.reuse, R39, RZ ;  /* 0x000000274e277224 */ /* 0x040fe200078e02ff */
[----:B------:R-:W-:Y:S01]  /*6d30*/  I2IP.S8.S32.SAT R115, R35, R30, RZ ;  /* 0x0000001e23737239 */ /* 0x000fe200000014ff */
[-C--:B------:R-:W-:Y:S02]  /*6d40*/  IMAD R33, R83, R82.reuse, R33 ;  /* 0x0000005253217224 */ /* 0x080fe400078e0221 */
[----:B------:R-:W-:Y:S01]  /*6d50*/  IMAD R34, R85, R82, R34 ;  /* 0x0000005255227224 */ /* 0x000fe200078e0222 */
[----:B------:R-:W-:Y:S01]  /*6d60*/  I2IP.S8.S32.SAT R115, R29, R28, R115 ;  /* 0x0000001c1d737239 */ /* 0x000fe20000001473 */
[C---:B------:R-:W-:Y:S01]  /*6d70*/  IMAD.U32 R83, R105.reuse, 0x10000, RZ ;  /* 0x0001000069537824 */ /* 0x040fe200078e00ff */
[----:B------:R-:W-:Y:S01]  /*6d80*/  SHF.L.U32 R85, R105, 0x8, RZ ;  /* 0x0000000869557819 */ /* 0x000fe200000006ff */
[----:B------:R-:W-:Y:S01]  /*6d90*/  IMAD R39, R81, R82, R39 ;  /* 0x0000005251277224 */ /* 0x000fe200078e0227 */
[----:B------:R-:W-:Y:S01]  /*6da0*/  MOV R81, R84 ;  /* 0x0000005400517202 */ /* 0x000fe20000000f00 */
[C---:B------:R-:W-:Y:S01]  /*6db0*/  IMAD R36, R78.reuse, R40, RZ ;  /* 0x000000284e247224 */ /* 0x040fe200078e02ff */
[----:B------:R-:W-:Y:S01]  /*6dc0*/  SHF.R.S32.HI R83, RZ, 0x18, R83 ;  /* 0x00000018ff537819 */ /* 0x000fe20000011453 */
[C---:B------:R-:W-:Y:S01]  /*6dd0*/  IMAD R37, R78.reuse, R41, RZ ;  /* 0x000000294e257224 */ /* 0x040fe200078e02ff */
[----:B------:R-:W-:Y:S01]  /*6de0*/  SHF.R.S32.HI R85, RZ, 0x18, R85 ;  /* 0x00000018ff557819 */ /* 0x000fe20000011455 */
[C---:B------:R-:W-:Y:S01]  /*6df0*/  IMAD R38, R78.reuse, R42, RZ ;  /* 0x0000002a4e267224 */ /* 0x040fe200078e02ff */
[----:B------:R1:W-:Y:S01]  /*6e00*/  STS.128 [R175+0x8200], R112 ;  /* 0x00820070af007388 */ /* 0x0003e20000000c00 */
[----:B------:R-:W-:Y:S01]  /*6e10*/  IMAD R36, R81, R82, R36 ;  /* 0x0000005251247224 */ /* 0x000fe200078e0224 */
[----:B------:R-:W-:Y:S01]  /*6e20*/  I2IP.S8.S32.SAT R120, R39, R34, RZ ;  /* 0x0000002227787239 */ /* 0x000fe200000014ff */
[-C--:B------:R-:W-:Y:S01]  /*6e30*/  IMAD R37, R83, R82.reuse, R37 ;  /* 0x0000005253257224 */ /* 0x080fe200078e0225 */
[----:B------:R-:W-:Y:S01]  /*6e40*/  SHF.R.S32.HI R84, RZ, 0x18, R105 ;  /* 0x00000018ff547819 */ /* 0x000fe20000011469 */
[----:B------:R-:W-:Y:S01]  /*6e50*/  IMAD R43, R78, R43, RZ ;  /* 0x0000002b4e2b7224 */ /* 0x000fe200078e02ff */
[C---:B------:R-:W-:Y:S01]  /*6e60*/  SHF.L.U32 R83, R106.reuse, 0x10, RZ ;  /* 0x000000106a537819 */ /* 0x040fe200000006ff */
[----:B------:R-:W-:Y:S01]  /*6e70*/  IMAD R38, R85, R82, R38 ;  /* 0x0000005255267224 */ /* 0x000fe200078e0226 */
[----:B------:R-:W-:Y:S01]  /*6e80*/  PRMT R81, R106, 0x8880, RZ ;  /* 0x000088806a517816 */ /* 0x000fe200000000ff */
[----:B------:R-:W-:Y:S01]  /*6e90*/  IMAD R40, R78, R44, RZ ;  /* 0x0000002c4e287224 */ /* 0x000fe200078e02ff */
[----:B------:R-:W-:Y:S01]  /*6ea0*/  SHF.L.U32 R85, R106, 0x8, RZ ;  /* 0x000000086a557819 */ /* 0x000fe200000006ff */
[----:B------:R-:W-:Y:S01]  /*6eb0*/  IMAD R41, R78, R45, RZ ;  /* 0x0000002d4e297224 */ /* 0x000fe200078e02ff */
[----:B------:R-:W-:Y:S01]  /*6ec0*/  SHF.R.S32.HI R83, RZ, 0x18, R83 ;  /* 0x00000018ff537819 */ /* 0x000fe20000011453 */
[----:B------:R-:W-:Y:S01]  /*6ed0*/  IMAD R43, R84, R82, R43 ;  /* 0x00000052542b7224 */ /* 0x000fe200078e022b */
[----:B------:R-:W-:Y:S01]  /*6ee0*/  SHF.R.S32.HI R85, RZ, 0x18, R85 ;  /* 0x00000018ff557819 */ /* 0x000fe20000011455 */
[C---:B------:R-:W-:Y:S01]  /*6ef0*/  IMAD R42, R78.reuse, R46, RZ ;  /* 0x0000002e4e2a7224 */ /* 0x040fe200078e02ff */
[----:B------:R-:W-:Y:S01]  /*6f00*/  I2IP.S8.S32.SAT R120, R33, R32, R120 ;  /* 0x0000002021787239 */ /* 0x000fe20000001478 */
[----:B------:R-:W-:Y:S01]  /*6f10*/  IMAD R40, R81, R82, R40 ;  /* 0x0000005251287224 */ /* 0x000fe200078e0228 */
[----:B------:R-:W-:Y:S01]  /*6f20*/  SHF.R.S32.HI R84, RZ, 0x18, R106 ;  /* 0x00000018ff547819 */ /* 0x000fe2000001146a */
[----:B------:R-:W-:Y:S01]  /*6f30*/  IMAD R47, R78, R47, RZ ;  /* 0x0000002f4e2f7224 */ /* 0x000fe200078e02ff */
[----:B------:R-:W-:Y:S01]  /*6f40*/  I2IP.S8.S32.SAT R121, R43, R38, RZ ;  /* 0x000000262b797239 */ /* 0x000fe200000014ff */
[-C--:B------:R-:W-:Y:S01]  /*6f50*/  IMAD R41, R83, R82.reuse, R41 ;  /* 0x0000005253297224 */ /* 0x080fe200078e0229 */
[----:B------:R-:W-:Y:S01]  /*6f60*/  PRMT R81, R107, 0x8880, RZ ;  /* 0x000088806b517816 */ /* 0x000fe200000000ff */
[-C--:B------:R-:W-:Y:S01]  /*6f70*/  IMAD R42, R85, R82.reuse, R42 ;  /* 0x00000052552a7224 */ /* 0x080fe200078e022a */
[----:B------:R-:W-:Y:S01]  /*6f80*/  SHF.L.U32 R83, R107, 0x10, RZ ;  /* 0x000000106b537819 */ /* 0x000fe200000006ff */
[----:B------:R-:W-:Y:S01]  /*6f90*/  IMAD R47, R84, R82, R47 ;  /* 0x00000052542f7224 */ /* 0x000fe200078e022f */
[----:B------:R-:W-:Y:S01]  /*6fa0*/  I2IP.S8.S32.SAT R121, R37, R36, R121 ;  /* 0x0000002425797239 */ /* 0x000fe20000001479 */
[C---:B------:R-:W-:Y:S01]  /*6fb0*/  IMAD R44, R78.reuse, R48, RZ ;  /* 0x000000304e2c7224 */ /* 0x040fe200078e02ff */
[----:B------:R-:W-:Y:S01]  /*6fc0*/  SHF.R.S32.HI R83, RZ, 0x18, R83 ;  /* 0x00000018ff537819 */ /* 0x000fe20000011453 */
[----:B------:R-:W-:Y:S01]  /*6fd0*/  IMAD.SHL.U32 R84, R107, 0x100, RZ ;  /* 0x000001006b547824 */ /* 0x000fe200078e00ff */
[----:B------:R-:W-:Y:S01]  /*6fe0*/  I2IP.S8.S32.SAT R122, R47, R42, RZ ;  /* 0x0000002a2f7a7239 */ /* 0x000fe200000014ff */
[----:B------:R-:W-:Y:S01]  /*6ff0*/  IMAD R45, R78, R49, RZ ;  /* 0x000000314e2d7224 */ /* 0x000fe200078e02ff */
[----:B------:R-:W-:Y:S01]  /*7000*/  PRMT R85, R108, 0x8880, RZ ;  /* 0x000088806c557816 */ /* 0x000fe200000000ff */
[----:B------:R-:W-:Y:S01]  /*7010*/  IMAD R44, R81, R82, R44 ;  /* 0x00000052512c7224 */ /* 0x000fe200078e022c */
[----:B------:R-:W-:Y:S01]  /*7020*/  SHF.R.S32.HI R81, RZ, 0x18, R84 ;  /* 0x00000018ff517819 */ /* 0x000fe20000011454 */
[C---:B------:R-:W-:Y:S01]  /*7030*/  IMAD R46, R78.reuse, R50, RZ ;  /* 0x000000324e2e7224 */ /* 0x040fe200078e02ff */
[----:B------:R-:W-:Y:S01]  /*7040*/  I2IP.S8.S32.SAT R122, R41, R40, R122 ;  /* 0x00000028297a7239 */ /* 0x000fe2000000147a */
[----:B------:R-:W-:Y:S01]  /*7050*/  IMAD R45, R83, R82, R45 ;  /* 0x00000052532d7224 */ /* 0x000fe200078e022d */
[----:B------:R-:W-:Y:S01]  /*7060*/  SHF.R.S32.HI R83, RZ, 0x18, R107 ;  /* 0x00000018ff537819 */ /* 0x000fe2000001146b */
[----:B------:R-:W-:Y:S01]  /*7070*/  IMAD R51, R78, R51, RZ ;  /* 0x000000334e337224 */ /* 0x000fe200078e02ff */
[----:B------:R-:W-:Y:S01]  /*7080*/  SHF.L.U32 R84, R108, 0x8, RZ ;  /* 0x000000086c547819 */ /* 0x000fe200000006ff */
[C---:B------:R-:W-:Y:S02]  /*7090*/  IMAD R48, R78.reuse, R52, RZ ;  /* 0x000000344e307224 */ /* 0x040fe400078e02ff */
[-C--:B------:R-:W-:Y:S01]  /*70a0*/  IMAD R46, R81, R82.reuse, R46 ;  /* 0x00000052512e7224 */ /* 0x080fe200078e022e */
[----:B------:R-:W-:Y:S01]  /*70b0*/  SHF.R.S32.HI R81, RZ, 0x18, R86 ;  /* 0x00000018ff517819 */ /* 0x000fe20000011456 */
[C---:B------:R-:W-:Y:S01]  /*70c0*/  IMAD R49, R78.reuse, R53, RZ ;  /* 0x000000354e317224 */ /* 0x040fe200078e02ff */
[----:B------:R-:W-:Y:S01]  /*70d0*/  SHF.R.S32.HI R86, RZ, 0x18, R111 ;  /* 0x00000018ff567819 */ /* 0x000fe2000001146f */
[----:B------:R-:W-:Y:S01]  /*70e0*/  IMAD R51, R83, R82, R51 ;  /* 0x0000005253337224 */ /* 0x000fe200078e0233 */
[----:B------:R-:W-:Y:S01]  /*70f0*/  SHF.R.S32.HI R83, RZ, 0x18, R84 ;  /* 0x00000018ff537819 */ /* 0x000fe20000011454 */
[C---:B------:R-:W-:Y:S01]  /*7100*/  IMAD R50, R78.reuse, R54, RZ ;  /* 0x000000364e327224 */ /* 0x040fe200078e02ff */
[----:B------:R-:W-:Y:S01]  /*7110*/  SHF.R.S32.HI R84, RZ, 0x18, R108 ;  /* 0x00000018ff547819 */ /* 0x000fe2000001146c */
[----:B------:R-:W-:Y:S01]  /*7120*/  IMAD R48, R85, R82, R48 ;  /* 0x0000005255307224 */ /* 0x000fe200078e0230 */
[----:B------:R-:W-:Y:S01]  /*7130*/  I2IP.S8.S32.SAT R123, R51, R46, RZ ;  /* 0x0000002e337b7239 */ /* 0x000fe200000014ff */
[C---:B------:R-:W-:Y:S01]  /*7140*/  IMAD R55, R78.reuse, R55, RZ ;  /* 0x000000374e377224 */ /* 0x040fe200078e02ff */
[----:B------:R-:W-:Y:S01]  /*7150*/  SHF.L.U32 R85, R109, 0x10, RZ ;  /* 0x000000106d557819 */ /* 0x000fe200000006ff */
[----:B------:R-:W-:Y:S01]  /*7160*/  IMAD R49, R81, R82, R49 ;  /* 0x0000005251317224 */ /* 0x000fe200078e0231 */
[----:B------:R-:W-:Y:S01]  /*7170*/  PRMT R81, R109, 0x8880, RZ ;  /* 0x000088806d517816 */ /* 0x000fe200000000ff */
[----:B------:R-:W-:Y:S01]  /*7180*/  IMAD R52, R78, R56, RZ ;  /* 0x000000384e347224 */ /* 0x000fe200078e02ff */
[----:B------:R-:W-:Y:S01]  /*7190*/  I2IP.S8.S32.SAT R123, R45, R44, R123 ;  /* 0x0000002c2d7b7239 */ /* 0x000fe2000000147b */
[-C--:B------:R-:W-:Y:S01]  /*71a0*/  IMAD R50, R83, R82.reuse, R50 ;  /* 0x0000005253327224 */ /* 0x080fe200078e0232 */
[----:B------:R-:W-:Y:S01]  /*71b0*/  SHF.R.S32.HI R83, RZ, 0x18, R85 ;  /* 0x00000018ff537819 */ /* 0x000fe20000011455 */
[-C--:B------:R-:W-:Y:S01]  /*71c0*/  IMAD R55, R84, R82.reuse, R55 ;  /* 0x0000005254377224 */ /* 0x080fe200078e0237 */
[----:B------:R-:W-:Y:S01]  /*71d0*/  PRMT R85, R110, 0x8880, RZ ;  /* 0x000088806e557816 */ /* 0x000fe200000000ff */
[----:B------:R-:W-:Y:S01]  /*71e0*/  IMAD R52, R81, R82, R52 ;  /* 0x0000005251347224 */ /* 0x000fe200078e0234 */
[----:B------:R-:W-:Y:S01]  /*71f0*/  SHF.L.U32 R81, R109, 0x8, RZ ;  /* 0x000000086d517819 */ /* 0x000fe200000006ff */
[C---:B------:R-:W-:Y:S01]  /*7200*/  IMAD R53, R78.reuse, R57, RZ ;  /* 0x000000394e357224 */ /* 0x040fe200078e02ff */
[----:B------:R1:W-:Y:S01]  /*7210*/  STS.128 [R174+0x8200], R120 ;  /* 0x00820078ae007388 */ /* 0x0003e20000000c00 */
[----:B------:R-:W-:Y:S01]  /*7220*/  IMAD R54, R78, R58, RZ ;  /* 0x0000003a4e367224 */ /* 0x000fe200078e02ff */
[----:B------:R-:W-:Y:S01]  /*7230*/  SHF.R.S32.HI R81, RZ, 0x18, R81 ;  /* 0x00000018ff517819 */ /* 0x000fe20000011451 */
[----:B------:R-:W-:Y:S01]  /*7240*/  IMAD R53, R83, R82, R53 ;  /* 0x0000005253357224 */ /* 0x000fe200078e0235 */
[----:B------:R-:W-:Y:S01]  /*7250*/  SHF.L.U32 R84, R110, 0x10, RZ ;  /* 0x000000106e547819 */ /* 0x000fe200000006ff */
[C---:B------:R-:W-:Y:S01]  /*7260*/  IMAD R59, R78.reuse, R59, RZ ;  /* 0x0000003b4e3b7224 */ /* 0x040fe200078e02ff */
[----:B------:R-:W-:Y:S01]  /*7270*/  SHF.R.S32.HI R83, RZ, 0x18, R109 ;  /* 0x00000018ff537819 */ /* 0x000fe2000001146d */
[C---:B------:R-:W-:Y:S01]  /*7280*/  IMAD R56, R78.reuse, R60, RZ ;  /* 0x0000003c4e387224 */ /* 0x040fe200078e02ff */
[----:B------:R-:W-:Y:S01]  /*7290*/  I2IP.S8.S32.SAT R124, R55, R50, RZ ;  /* 0x00000032377c7239 */ /* 0x000fe200000014ff */
[----:B------:R-:W-:Y:S01]  /*72a0*/  IMAD R54, R81, R82, R54 ;  /* 0x0000005251367224 */ /* 0x000fe200078e0236 */
[----:B------:R-:W-:Y:S01]  /*72b0*/  SHF.R.S32.HI R84, RZ, 0x18, R84 ;  /* 0x00000018ff547819 */ /* 0x000fe20000011454 */
[----:B------:R-:W-:Y:S01]  /*72c0*/  IMAD R57, R78, R61, RZ ;  /* 0x0000003d4e397224 */ /* 0x000fe200078e02ff */
[----:B------:R-:W-:Y:S01]  /*72d0*/  I2IP.S8.S32.SAT R124, R49, R48, R124 ;  /* 0x00000030317c7239 */ /* 0x000fe2000000147c */
[-C--:B------:R-:W-:Y:S01]  /*72e0*/  IMAD R59, R83, R82.reuse, R59 ;  /* 0x00000052533b7224 */ /* 0x080fe200078e023b */
[----:B------:R-:W-:Y:S01]  /*72f0*/  PRMT R83, R111, 0x8880, RZ ;  /* 0x000088806f537816 */ /* 0x000fe200000000ff */
[-C--:B------:R-:W-:Y:S01]  /*7300*/  IMAD R56, R85, R82.reuse, R56 ;  /* 0x0000005255387224 */ /* 0x080fe200078e0238 */
[----:B------:R-:W-:Y:S01]  /*7310*/  SHF.R.S32.HI R81, RZ, 0x18, R110 ;  /* 0x00000018ff517819 */ /* 0x000fe2000001146e */
[----:B------:R-:W-:Y:S01]  /*7320*/  IMAD R57, R84, R82, R57 ;  /* 0x0000005254397224 */ /* 0x000fe200078e0239 */
[----:B------:R-:W-:Y:S01]  /*7330*/  I2IP.S8.S32.SAT R125, R59, R54, RZ ;  /* 0x000000363b7d7239 */ /* 0x000fe200000014ff */
[C---:B------:R-:W-:Y:S01]  /*7340*/  IMAD R58, R78.reuse, R62, RZ ;  /* 0x0000003e4e3a7224 */ /* 0x040fe200078e02ff */
[C---:B------:R-:W-:Y:S01]  /*7350*/  SHF.L.U32 R85, R111.reuse, 0x8, RZ ;  /* 0x000000086f557819 */ /* 0x040fe200000006ff */
[----:B------:R-:W-:Y:S01]  /*7360*/  IMAD.U32 R84, R111, 0x10000, RZ ;  /* 0x000100006f547824 */ /* 0x000fe200078e00ff */
[----:B------:R-:W-:Y:S01]  /*7370*/  I2IP.S8.S32.SAT R125, R53, R52, R125 ;  /* 0x00000034357d7239 */ /* 0x000fe2000000147d */
[C---:B------:R-:W-:Y:S01]  /*7380*/  IMAD R63, R78.reuse, R63, RZ ;  /* 0x0000003f4e3f7224 */ /* 0x040fe200078e02ff */
[----:B------:R-:W-:Y:S01]  /*7390*/  SHF.R.S32.HI R85, RZ, 0x18, R85 ;  /* 0x00000018ff557819 */ /* 0x000fe20000011455 */
[C---:B------:R-:W-:Y:S01]  /*73a0*/  IMAD R60, R78.reuse, R64, RZ ;  /* 0x000000404e3c7224 */ /* 0x040fe200078e02ff */
[----:B------:R-:W-:Y:S01]  /*73b0*/  SHF.R.S32.HI R84, RZ, 0x18, R84 ;  /* 0x00000018ff547819 */ /* 0x000fe20000011454 */
[-C--:B------:R-:W-:Y:S02]  /*73c0*/  IMAD R58, R87, R82.reuse, R58 ;  /* 0x00000052573a7224 */ /* 0x080fe400078e023a */
[C---:B------:R-:W-:Y:S02]  /*73d0*/  IMAD R61, R78.reuse, R65, RZ ;  /* 0x000000414e3d7224 */ /* 0x040fe400078e02ff */
[-C--:B------:R-:W-:Y:S02]  /*73e0*/  IMAD R63, R81, R82.reuse, R63 ;  /* 0x00000052513f7224 */ /* 0x080fe400078e023f */
[----:B------:R-:W-:Y:S02]  /*73f0*/  IMAD R60, R83, R82, R60 ;  /* 0x00000052533c7224 */ /* 0x000fe400078e023c */
[----:B------:R-:W-:Y:S01]  /*7400*/  IMAD R62, R78, R66, RZ ;  /* 0x000000424e3e7224 */ /* 0x000fe200078e02ff */
[----:B------:R-:W-:Y:S01]  /*7410*/  I2IP.S8.S32.SAT R126, R63, R58, RZ ;  /* 0x0000003a3f7e7239 */ /* 0x000fe200000014ff */
[----:B------:R-:W-:Y:S02]  /*7420*/  IMAD R61, R84, R82, R61 ;  /* 0x00000052543d7224 */ /* 0x000fe400078e023d */
[----:B------:R-:W-:Y:S01]  /*7430*/  IMAD R67, R78, R67, RZ ;  /* 0x000000434e437224 */ /* 0x000fe200078e02ff */
[----:B------:R-:W-:Y:S01]  /*7440*/  I2IP.S8.S32.SAT R126, R57, R56, R126 ;  /* 0x00000038397e7239 */ /* 0x000fe2000000147e */
[-C--:B------:R-:W-:Y:S02]  /*7450*/  IMAD R62, R85, R82.reuse, R62 ;  /* 0x00000052553e7224 */ /* 0x080fe400078e023e */
[----:B------:R-:W-:Y:S05]  /*7460*/  IMAD R67, R86, R82, R67 ;  /* 0x0000005256437224 */ /* 0x000fea00078e0243 */
[----:B------:R-:W-:Y:S04]  /*7470*/  I2IP.S8.S32.SAT R127, R67, R62, RZ ;  /* 0x0000003e437f7239 */ /* 0x000fe800000014ff */
[----:B------:R-:W-:Y:S05]  /*7480*/  I2IP.S8.S32.SAT R127, R61, R60, R127 ;  /* 0x0000003c3d7f7239 */ /* 0x000fea000000147f */
[----:B------:R1:W-:Y:S01]  /*7490*/  STS.128 [R173+0x8200], R124 ;  /* 0x0082007cad007388 */ /* 0x0003e20000000c00 */
[----:B------:R-:W-:Y:S01]  /*74a0*/  @!PT LDS RZ, [RZ] ;  /* 0x00000000fffff984 */ /* 0x000fe20000000800 */
[----:B------:R-:W-:Y:S01]  /*74b0*/  @!PT LDS RZ, [RZ] ;  /* 0x00000000fffff984 */ /* 0x000fe20000000800 */
[----:B------:R-:W-:Y:S01]  /*74c0*/  @!PT LDS RZ, [RZ] ;  /* 0x00000000fffff984 */ /* 0x000fe20000000800 */
[----:B------:R-:W-:Y:S01]  /*74d0*/  @!PT LDS RZ, [RZ] ;  /* 0x00000000fffff984 */ /* 0x000fe20000000800 */
[----:B------:R2:W-:Y:S07]  /*74e0*/  MEMBAR.ALL.CTA ;  /* 0x0000000000007992 */ /* 0x0005ee0000008000 */
[----:B--2---:R-:W2:Y:S02]  /*74f0*/  FENCE.VIEW.ASYNC.S ;  /* 0x00000000000073c6 */ /* 0x004ea40000000000 */
[----:B--2---:R-:W-:Y:S06]  /*7500*/  BAR.SYNC.DEFER_BLOCKING 0x1, 0x80 ;  /* 0x0042000000007b1d */ /* 0x004fec0000010000 */
[----:B------:R-:W-:Y:S05]  /*7510*/  @P0 BRA `(.L_x_116) ;  /* 0x0000000000280947 */ /* 0x000fea0003800000 */
[----:B------:R-:W-:Y:S02]  /*7520*/  UIADD3 UR4, UPT, UPT, UR49, 0x8200, URZ ;  /* 0x0000820031047890 */ /* 0x000fe4000fffe0ff */
[----:B------:R-:W-:Y:S01]  /*7530*/  UIADD3 UR6, UP0, UPT, UR52, 0x680, URZ ;  /* 0x0000068034067890 */ /* 0x000fe2000ff1e0ff */
[----:B------:R-:W-:Y:S03]  /*7540*/  UMOV UR43, UR36 ;  /* 0x00000024002b7c82 */ /* 0x000fe60008000000 */
[----:B------:R-:W-:Y:S01]  /*7550*/  MOV R168, UR4 ;  /* 0x0000000400a87c02 */ /* 0x000fe20008000f00 */
[----:B------:R-:W-:Y:S03]  /*7560*/  UIADD3.X UR7, UPT, UPT, URZ, UR53, URZ, UP0, !UPT ;  /* 0x00000035ff077290 */ /* 0x000fe600087fe4ff */
[----:B------:R-:W-:Y:S11]  /*7570*/  R2UR UR40, R168 ;  /* 0x00000000a82872ca */ /* 0x000ff600000e0000 */
[----:B------:R-:W-:Y:S02]  /*7580*/  @!UPT UIADD3 URZ, UPT, UPT, URZ, URZ, URZ ;  /* 0x000000fffffff290 */ /* 0x000fe4000fffe0ff */
[----:B------:R2:W-:Y:S01]  /*7590*/  UTMASTG.3D [UR40], [UR6] ;  /* 0x00000028060073b5 */ /* 0x0005e20008010000 */
[----:B------:R0:W-:Y:S01]  /*75a0*/  UTMACMDFLUSH ;  /* 0x00000000000079b7 */ /* 0x0001e20000000000 */
[----:B--2---:R-:W-:Y:S04]  /*75b0*/  DEPBAR.LE SB0, 0x1 ;  /* 0x000080400000791a */ /* 0x004fe80000000000 */
.L_x_116:
[----:B------:R-:W-:Y:S05]  /*75c0*/  BSYNC.RECONVERGENT B0 ;  /* 0x0000000000007941 */ /* 0x000fea0003800200 */
.L_x_115:
[----:B------:R-:W-:Y:S06]  /*75d0*/  BAR.SYNC.DEFER_BLOCKING 0x1, 0x80 ;  /* 0x0042000000007b1d */ /* 0x000fec0000010000 */
[----:B------:R-:W2:Y:S01]  /*75e0*/  @P6 SYNCS.PHASECHK.TRANS64.TRYWAIT P0, [R117+URZ+0x50], R118 ;  /* 0x00005076750065a7 */ /* 0x000ea200080011ff */
[----:B------:R-:W-:Y:S01]  /*75f0*/  BSSY B1, `(.L_x_117) ;  /* 0x0000023000017945 */ /* 0x000fe20003800000 */
[----:B--2---:R-:W-:Y:S03]  /*7600*/  @P6 SEL R100, RZ, 0x1, !P0 ;  /* 0x00000001ff646807 */ /* 0x004fe60004000000 */
[----:B------:R-:W-:Y:S05]  /*7610*/  @!P6 BRA `(.L_x_118) ;  /* 0x000000000080e947 */ /* 0x000fea0003800000 */
[----:B------:R-:W-:Y:S01]  /*7620*/  ISETP.NE.AND P1, PT, R101, RZ, PT ;  /* 0x000000ff6500720c */ /* 0x000fe20003f25270 */
[----:B------:R-:W-:Y:S01]  /*7630*/  BSSY B0, `(.L_x_119) ;  /* 0x000000a000007945 */ /* 0x000fe20003800000 */
[----:B------:R-:W-:Y:S11]  /*7640*/  ISETP.NE.AND P0, PT, R100, RZ, PT ;  /* 0x000000ff6400720c */ /* 0x000ff60003f05270 */
[----:B------:R-:W-:Y:S04]  /*7650*/  @P1 IMAD R5, R162, 0x2000, R103 ;  /* 0x00002000a2051824 */ /* 0x000fe800078e0267 */
[--C-:B------:R-:W-:Y:S01]  /*7660*/  @P1 IMAD.IADD R4, R167, 0x1, R5.reuse ;  /* 0x00000001a7041824 */ /* 0x100fe200078e0205 */
[----:B------:R-:W-:Y:S01]  /*7670*/  @P1 IADD3 R3, PT, PT, R166, R5, RZ ;  /* 0x00000005a6031210 */ /* 0x000fe20007ffe0ff */
[----:B------:R-:W-:Y:S01]  /*7680*/  @P1 IMAD.IADD R2, R102, 0x1, R5 ;  /* 0x0000000166021824 */ /* 0x000fe200078e0205 */
[----:B------:R-:W-:Y:S06]  /*7690*/  @P0 BRA `(.L_x_120) ;  /* 0x00000000000c0947 */ /* 0x000fec0003800000 */
[----:B------:R-:W-:Y:S04]  /*76a0*/  SHF.L.U32 R0, R161, 0x1f, RZ ;  /* 0x0000001fa1007819 */ /* 0x000fe800000006ff */
[----:B------:R-:W2:Y:S02]  /*76b0*/  SYNCS.PHASECHK.TRANS64.TRYWAIT P0, [R117+URZ+0x50], R0 ;  /* 0x00005000750075a7 */ /* 0x000ea400080011ff */
[----:B--2---:R-:W-:Y:S05]  /*76c0*/  @!P0 BRA `(.L_x_121) ;  /* 0x0000004c00648947 */ /* 0x004fea0003800000 */
.L_x_120:
[----:B------:R-:W-:Y:S05]  /*76d0*/  BSYNC B0 ;  /* 0x0000000000007941 */ /* 0x000fea0003800000 */
.L_x_119:
[----:B------:R-:W-:Y:S01]  /*76e0*/  ISETP.NE.AND P0, PT, R101, RZ, PT ;  /* 0x000000ff6500720c */ /* 0x000fe20003f05270 */
[----:B--2---:R-:W-:Y:S02]  /*76f0*/  VIADD R117, R117, 0x70 ;  /* 0x0000007075757836 */ /* 0x004fe40000000000 */
[----:B------:R-:W-:Y:S02]  /*7700*/  IMAD.U32 R0, RZ, RZ, UR37 ;  /* 0x00000025ff007e24 */ /* 0x000fe4000f8e00ff */
[----:B------:R-:W-:Y:S03]  /*7710*/  VIADD R162, R162, 0x1 ;  /* 0x00000001a2a27836 */ /* 0x000fe60000000000 */
[----:B------:R-:W-:Y:S05]  /*7720*/  PRMT R0, R0, 0x654, R117 ;  /* 0x0000065400007816 */ /* 0x000fea0000000075 */
[----:B------:R2:W3:Y:S04]  /*7730*/  @P0 LDS.128 R88, [R5+0x200] ;  /* 0x0002000005580984 */ /* 0x0004e80000000c00 */
[----:B------:R2:W4:Y:S04]  /*7740*/  @P0 LDS.128 R96, [R4+0x200] ;  /* 0x0002000004600984 */ /* 0x0005280000000c00 */
        /* <DEDUP_REMOVED lines=12> */
[----:B--234-:R-:W-:Y:S02]  /*7810*/  LOP3.LUT R161, R161, R0, RZ, 0x3c, !PT ;  /* 0x00000000a1a17212 */ /* 0x01cfe400078e3cff */
.L_x_118:
[----:B------:R-:W-:Y:S05]  /*7820*/  BSYNC B1 ;  /* 0x0000000000017941 */ /* 0x000fea0003800000 */
.L_x_117:
[----:B------:R-:W-:Y:S05]  /*7830*/  VIADD R3, R80, 0x40 ;  /* 0x0000004050037836 */ /* 0x000fea0000000000 */
[----:B------:R-:W-:Y:S04]  /*7840*/  SHF.R.U32.HI R3, RZ, 0x15, R3 ;  /* 0x00000015ff037819 */ /* 0x000fe80000011603 */
[----:B------:R-:W-:Y:S11]  /*7850*/  LOP3.LUT P0, RZ, R3, 0x3, R156, 0x48, !PT ;  /* 0x0000000303ff7812 */ /* 0x000ff6000780489c */
[----:B------:R-:W-:Y:S02]  /*7860*/  @!UPT UIADD3 URZ, UPT, UPT, URZ, URZ, URZ ;  /* 0x000000fffffff290 */ /* 0x000fe4000fffe0ff */
[----:B------:R-:W-:Y:S05]  /*7870*/  @!P0 BRA `(.L_x_122) ;  /* 0x0000000000408947 */ /* 0x000fea0003800000 */
[----:B------:R-:W2:Y:S01]  /*7880*/  LDCU.64 UR8, c[0x4][0x78] ;  /* 0x01000f00ff0877ac */ /* 0x000ea20008000a00 */
[----:B------:R-:W-:Y:S01]  /*7890*/  MOV R3, 0x0 ;  /* 0x0000000000037802 */ /* 0x000fe20000000f00 */
[----:B------:R-:W-:Y:S02]  /*78a0*/  HFMA2 R12, -RZ, RZ, 0, 5.9604644775390625e-08 ;  /* 0x00000001ff0c7431 */ /* 0x000fe400000001ff */
[----:B------:R-:W-:Y:S02]  /*78b0*/  IMAD.MOV.U32 R8, RZ, RZ, 0x192 ;  /* 0x00000192ff087424 */ /* 0x000fe400078e00ff */
[----:B------:R-:W-:Y:S01]  /*78c0*/  IMAD.MOV.U32 R13, RZ, RZ, RZ ;  /* 0x000000ffff0d7224 */ /* 0x000fe200078e00ff */
[----:B------:R-:W3:Y:S01]  /*78d0*/  LDCU.64 UR6, c[0x4][0x80] ;  /* 0x01001000ff0677ac */ /* 0x000ee20008000a00 */
[----:B------:R-:W4:Y:S01]  /*78e0*/  LDC.64 R2, c[0x4][R3] ;  /* 0x0100000003027b82 */ /* 0x000f220000000a00 */
[----:B------:R-:W5:Y:S01]  /*78f0*/  LDCU.64 UR4, c[0x4][0x18] ;  /* 0x01000300ff0477ac */ /* 0x000f620008000a00 */
[----:B--2---:R-:W-:Y:S01]  /*7900*/  MOV R5, UR9 ;  /* 0x0000000900057c02 */ /* 0x004fe20008000f00 */
[----:B------:R-:W-:Y:S01]  /*7910*/  IMAD.U32 R4, RZ, RZ, UR8 ;  /* 0x00000008ff047e24 */ /* 0x000fe2000f8e00ff */
[----:B---3--:R-:W-:Y:S01]  /*7920*/  MOV R7, UR7 ;  /* 0x0000000700077c02 */ /* 0x008fe20008000f00 */
[----:B------:R-:W-:Y:S01]  /*7930*/  IMAD.U32 R6, RZ, RZ, UR6 ;  /* 0x00000006ff067e24 */ /* 0x000fe2000f8e00ff */
[----:B-----5:R-:W-:Y:S01]  /*7940*/  MOV R11, UR5 ;  /* 0x00000005000b7c02 */ /* 0x020fe20008000f00 */
[----:B------:R-:W-:Y:S02]  /*7950*/  IMAD.U32 R10, RZ, RZ, UR4 ;  /* 0x00000004ff0a7e24 */ /* 0x000fe4000f8e00ff */
[----:B------:R-:W-:Y:S07]  /*7960*/  LEPC R20, `(.L_x_122) ;  /* 0x000000001014794e */ /* 0x000fee0000000000 */
[----:B-1--4-:R-:W-:Y:S05]  /*7970*/  CALL.ABS.NOINC R2 ;  /* 0x0000000002007343 */ /* 0x012fea0003c00000 */
.L_x_122:
[----:B------:R-:W-:Y:S05]  /*7980*/  WARPSYNC.ALL ;  /* 0x0000000000007948 */ /* 0x000fea0003800000 */
[----:B------:R-:W-:Y:S01]  /*7990*/  R2UR UR4, R80 ;  /* 0x00000000500472ca */ /* 0x000fe200000e0000 */
[----:B------:R-:W-:Y:S01]  /*79a0*/  BSSY.RECONVERGENT B0, `(.L_x_123) ;  /* 0x000011c000007945 */ /* 0x000fe20003800200 */
[C---:B------:R-:W-:Y:S02]  /*79b0*/  PRMT R81, R88.reuse, 0x8880, RZ ;  /* 0x0000888058517816 */ /* 0x040fe400000000ff */
[C---:B------:R-:W-:Y:S02]  /*79c0*/  SHF.L.U32 R84, R88.reuse, 0x8, RZ ;  /* 0x0000000858547819 */ /* 0x040fe400000006ff */
[----:B------:R-:W-:Y:S02]  /*79d0*/  SHF.L.U32 R83, R88, 0x10, RZ ;  /* 0x0000001058537819 */ /* 0x000fe400000006ff */
[----:B------:R-:W-:Y:S02]  /*79e0*/  SHF.R.S32.HI R84, RZ, 0x18, R84 ;  /* 0x00000018ff547819 */ /* 0x000fe40000011454 */
[----:B------:R-:W-:Y:S02]  /*79f0*/  SHF.R.S32.HI R83, RZ, 0x18, R83 ;  /* 0x00000018ff537819 */ /* 0x000fe40000011453 */
[----:B------:R-:W-:Y:S01]  /*7a00*/  ISETP.NE.AND P0, PT, R169, RZ, PT ;  /* 0x000000ffa900720c */ /* 0x000fe20003f05270 */
[----:B------:R-:W2:Y:S01]  /*7a10*/  LDTM.x64 R4, tmem[UR4+0x40] ;  /* 0x00004004000479ee */ /* 0x000ea20008340000 */
[----:B------:R-:W-:Y:S01]  /*7a20*/  ISETP.NE.AND P6, PT, R116, RZ, PT ;  /* 0x000000ff7400720c */ /* 0x000fe20003fc5270 */
[C---:B--2---:R-:W-:Y:S02]  /*7a30*/  IMAD R0, R78.reuse, R4, RZ ;  /* 0x000000044e007224 */ /* 0x044fe400078e02ff */
[C---:B------:R-:W-:Y:S02]  /*7a40*/  IMAD R3, R78.reuse, R6, RZ ;  /* 0x000000064e037224 */ /* 0x040fe400078e02ff */
[C---:B------:R-:W-:Y:S02]  /*7a50*/  IMAD R4, R78.reuse, R8, RZ ;  /* 0x000000084e047224 */ /* 0x040fe400078e02ff */
[C---:B------:R-:W-:Y:S02]  /*7a60*/  IMAD R6, R78.reuse, R10, RZ ;  /* 0x0000000a4e067224 */ /* 0x040fe400078e02ff */
[C---:B------:R-:W-:Y:S02]  /*7a70*/  IMAD R2, R78.reuse, R5, RZ ;  /* 0x000000054e027224 */ /* 0x040fe400078e02ff */
[C---:B------:R-:W-:Y:S02]  /*7a80*/  IMAD R8, R78.reuse, R12, RZ ;  /* 0x0000000c4e087224 */ /* 0x040fe400078e02ff */
[C---:B------:R-:W-:Y:S02]  /*7a90*/  IMAD R10, R78.reuse, R14, RZ ;  /* 0x0000000e4e0a7224 */ /* 0x040fe400078e02ff */
[C---:B------:R-:W-:Y:S02]  /*7aa0*/  IMAD R5, R78.reuse, R9, RZ ;  /* 0x000000094e057224 */ /* 0x040fe400078e02ff */
[----:B------:R-:W-:Y:S01]  /*7ab0*/  IMAD R0, R81, R82, R0 ;  /* 0x0000005251007224 */ /* 0x000fe200078e0200 */
[----:B------:R-:W-:Y:S01]  /*7ac0*/  SHF.L.U32 R81, R89, 0x8, RZ ;  /* 0x0000000859517819 */ /* 0x000fe200000006ff */
[C---:B------:R-:W-:Y:S02]  /*7ad0*/  IMAD R12, R78.reuse, R16, RZ ;  /* 0x000000104e0c7224 */ /* 0x040fe400078e02ff */
[C---:B------:R-:W-:Y:S01]  /*7ae0*/  IMAD R14, R78.reuse, R18, RZ ;  /* 0x000000124e0e7224 */ /* 0x040fe200078e02ff */
[----:B------:R-:W-:Y:S01]  /*7af0*/  SHF.R.S32.HI R81, RZ, 0x18, R81 ;  /* 0x00000018ff517819 */ /* 0x000fe20000011451 */
[C---:B------:R-:W-:Y:S02]  /*7b00*/  IMAD R9, R78.reuse, R13, RZ ;  /* 0x0000000d4e097224 */ /* 0x040fe400078e02ff */
[C---:B------:R-:W-:Y:S02]  /*7b10*/  IMAD R16, R78.reuse, R20, RZ ;  /* 0x000000144e107224 */ /* 0x040fe400078e02ff */
[C---:B------:R-:W-:Y:S02]  /*7b20*/  IMAD R18, R78.reuse, R22, RZ ;  /* 0x000000164e127224 */ /* 0x040fe400078e02ff */
[C---:B------:R-:W-:Y:S02]  /*7b30*/  IMAD R13, R78.reuse, R17, RZ ;  /* 0x000000114e0d7224 */ /* 0x040fe400078e02ff */
[C---:B------:R-:W-:Y:S02]  /*7b40*/  IMAD R20, R78.reuse, R24, RZ ;  /* 0x000000184e147224 */ /* 0x040fe400078e02ff */
[C---:B------:R-:W-:Y:S02]  /*7b50*/  IMAD R22, R78.reuse, R26, RZ ;  /* 0x0000001a4e167224 */ /* 0x040fe400078e02ff */
[----:B------:R-:W-:Y:S01]  /*7b60*/  IMAD R2, R83, R82, R2 ;  /* 0x0000005253027224 */ /* 0x000fe200078e0202 */
[----:B------:R-:W-:Y:S01]  /*7b70*/  SHF.R.S32.HI R83, RZ, 0x18, R89 ;  /* 0x00000018ff537819 */ /* 0x000fe20000011459 */
[C---:B------:R-:W-:Y:S02]  /*7b80*/  IMAD R17, R78.reuse, R21, RZ ;  /* 0x000000154e117224 */ /* 0x040fe400078e02ff */
[C---:B------:R-:W-:Y:S02]  /*7b90*/  IMAD R24, R78.reuse, R28, RZ ;  /* 0x0000001c4e187224 */ /* 0x040fe400078e02ff */
[C---:B------:R-:W-:Y:S02]  /*7ba0*/  IMAD R26, R78.reuse, R30, RZ ;  /* 0x0000001e4e1a7224 */ /* 0x040fe400078e02ff */
[C---:B------:R-:W-:Y:S02]  /*7bb0*/  IMAD R21, R78.reuse, R25, RZ ;  /* 0x000000194e157224 */ /* 0x040fe400078e02ff */
[C---:B------:R-:W-:Y:S02]  /*7bc0*/  IMAD R28, R78.reuse, R32, RZ ;  /* 0x000000204e1c7224 */ /* 0x040fe400078e02ff */
[----:B------:R-:W-:Y:S02]  /*7bd0*/  IMAD R30, R78, R34, RZ ;  /* 0x000000224e1e7224 */ /* 0x000fe400078e02ff */
[----:B------:R-:W-:Y:S02]  /*7be0*/  IMAD R3, R84, R82, R3 ;  /* 0x0000005254037224 */ /* 0x000fe400078e0203 */
[C---:B------:R-:W-:Y:S02]  /*7bf0*/  IMAD R25, R78.reuse, R29, RZ ;  /* 0x0000001d4e197224 */ /* 0x040fe400078e02ff */
        /* <DEDUP_REMOVED lines=14> */
[C---:B------:R-:W-:Y:S01]  /*7ce0*/  IMAD R60, R78.reuse, R64, RZ ;  /* 0x000000404e3c7224 */ /* 0x040fe200078e02ff */
[----:B------:R-:W-:Y:S01]  /*7cf0*/  SHF.R.S32.HI R64, RZ, 0x18, R88 ;  /* 0x00000018ff407819 */ /* 0x000fe20000011458 */
[C---:B------:R-:W-:Y:S02]  /*7d00*/  IMAD R34, R78.reuse, R38, RZ ;  /* 0x000000264e227224 */ /* 0x040fe400078e02ff */
[C---:B------:R-:W-:Y:S02]  /*7d10*/  IMAD R38, R78.reuse, R42, RZ ;  /* 0x0000002a4e267224 */ /* 0x040fe400078e02ff */
[C---:B------:R-:W-:Y:S02]  /*7d20*/  IMAD R57, R78.reuse, R61, RZ ;  /* 0x0000003d4e397224 */ /* 0x040fe400078e02ff */
[C---:B------:R-:W-:Y:S01]  /*7d30*/  IMAD R61, R78.reuse, R65, RZ ;  /* 0x000000414e3d7224 */ /* 0x040fe200078e02ff */
[C---:B------:R-:W-:Y:S01]  /*7d40*/  PRMT R65, R89.reuse, 0x8880, RZ ;  /* 0x0000888059417816 */ /* 0x040fe200000000ff */
[C---:B------:R-:W-:Y:S02]  /*7d50*/  IMAD R42, R78.reuse, R46, RZ ;  /* 0x0000002e4e2a7224 */ /* 0x040fe400078e02ff */
[C---:B------:R-:W-:Y:S02]  /*7d60*/  IMAD R46, R78.reuse, R50, RZ ;  /* 0x000000324e2e7224 */ /* 0x040fe400078e02ff */
[C---:B------:R-:W-:Y:S02]  /*7d70*/  IMAD R51, R78.reuse, R51, RZ ;  /* 0x000000334e337224 */ /* 0x040fe400078e02ff */
[C---:B------:R-:W-:Y:S02]  /*7d80*/  IMAD R50, R78.reuse, R54, RZ ;  /* 0x000000364e327224 */ /* 0x040fe400078e02ff */
[C---:B------:R-:W-:Y:S02]  /*7d90*/  IMAD R54, R78.reuse, R58, RZ ;  /* 0x0000003a4e367224 */ /* 0x040fe400078e02ff */
[C---:B------:R-:W-:Y:S02]  /*7da0*/  IMAD R58, R78.reuse, R62, RZ ;  /* 0x0000003e4e3a7224 */ /* 0x040fe400078e02ff */
[C---:B------:R-:W-:Y:S01]  /*7db0*/  IMAD R62, R78.reuse, R66, RZ ;  /* 0x000000424e3e7224 */ /* 0x040fe200078e02ff */
[----:B------:R-:W-:Y:S01]  /*7dc0*/  SHF.L.U32 R66, R89, 0x10, RZ ;  /* 0x0000001059427819 */ /* 0x000fe200000006ff */
[C---:B------:R-:W-:Y:S02]  /*7dd0*/  IMAD R7, R78.reuse, R7, RZ ;  /* 0x000000074e077224 */ /* 0x040fe400078e02ff */
[----:B------:R-:W-:Y:S01]  /*7de0*/  IMAD R11, R78, R11, RZ ;  /* 0x0000000b4e0b7224 */ /* 0x000fe200078e02ff */
[----:B------:R-:W-:Y:S01]  /*7df0*/  SHF.R.S32.HI R66, RZ, 0x18, R66 ;  /* 0x00000018ff427819 */ /* 0x000fe20000011442 */
[-C--:B------:R-:W-:Y:S01]  /*7e00*/  IMAD R7, R64, R82.reuse, R7 ;  /* 0x0000005240077224 */ /* 0x080fe200078e0207 */
[C---:B------:R-:W-:Y:S01]  /*7e10*/  PRMT R64, R90.reuse, 0x8880, RZ ;  /* 0x000088805a407816 */ /* 0x040fe200000000ff */
[-C--:B------:R-:W-:Y:S01]  /*7e20*/  IMAD R4, R65, R82.reuse, R4 ;  /* 0x0000005241047224 */ /* 0x080fe200078e0204 */
[----:B------:R-:W-:Y:S01]  /*7e30*/  SHF.L.U32 R65, R90, 0x10, RZ ;  /* 0x000000105a417819 */ /* 0x000fe200000006ff */
[-C--:B------:R-:W-:Y:S02]  /*7e40*/  IMAD R5, R66, R82.reuse, R5 ;  /* 0x0000005242057224 */ /* 0x080fe400078e0205 */
[-C--:B------:R-:W-:Y:S01]  /*7e50*/  IMAD R6, R81, R82.reuse, R6 ;  /* 0x0000005251067224 */ /* 0x080fe200078e0206 */
[----:B------:R-:W-:Y:S01]  /*7e60*/  I2IP.S8.S32.SAT R81, R7, R3, RZ ;  /* 0x0000000307517239 */ /* 0x000fe200000014ff */
[----:B------:R-:W-:Y:S01]  /*7e70*/  IMAD R11, R83, R82, R11 ;  /* 0x00000052530b7224 */ /* 0x000fe200078e020b */
[----:B------:R-:W-:Y:S01]  /*7e80*/  SHF.L.U32 R7, R90, 0x8, RZ ;  /* 0x000000085a077819 */ /* 0x000fe200000006ff */
[C---:B------:R-:W-:Y:S01]  /*7e90*/  IMAD R15, R78.reuse, R15, RZ ;  /* 0x0000000f4e0f7224 */ /* 0x040fe200078e02ff */
[----:B------:R-:W-:Y:S01]  /*7ea0*/  MOV R3, R64 ;  /* 0x0000004000037202 */ /* 0x000fe20000000f00 */
[C---:B------:R-:W-:Y:S01]  /*7eb0*/  IMAD R19, R78.reuse, R19, RZ ;  /* 0x000000134e137224 */ /* 0x040fe200078e02ff */
[----:B------:R-:W-:Y:S01]  /*7ec0*/  I2IP.S8.S32.SAT R11, R11, R6, RZ ;  /* 0x000000060b0b7239 */ /* 0x000fe200000014ff */
[C---:B------:R-:W-:Y:S01]  /*7ed0*/  IMAD R23, R78.reuse, R23, RZ ;  /* 0x000000174e177224 */ /* 0x040fe200078e02ff */
[----:B------:R-:W-:Y:S01]  /*7ee0*/  SHF.R.S32.HI R6, RZ, 0x18, R65 ;  /* 0x00000018ff067819 */ /* 0x000fe20000011441 */
[----:B------:R-:W-:Y:S01]  /*7ef0*/  IMAD R8, R3, R82, R8 ;  /* 0x0000005203087224 */ /* 0x000fe200078e0208 */
[----:B------:R-:W-:Y:S01]  /*7f00*/  SHF.R.S32.HI R7, RZ, 0x18, R7 ;  /* 0x00000018ff077819 */ /* 0x000fe20000011407 */
[----:B------:R-:W-:Y:S01]  /*7f10*/  IMAD R27, R78, R27, RZ ;  /* 0x0000001b4e1b7224 */ /* 0x000fe200078e02ff */
[----:B------:R-:W-:Y:S01]  /*7f20*/  I2IP.S8.S32.SAT R84, R2, R0, R81 ;  /* 0x0000000002547239 */ /* 0x000fe20000001451 */
[-C--:B------:R-:W-:Y:S01]  /*7f30*/  IMAD R9, R6, R82.reuse, R9 ;  /* 0x0000005206097224 */ /* 0x080fe200078e0209 */
[----:B------:R-:W-:Y:S01]  /*7f40*/  SHF.L.U32 R2, R91, 0x10, RZ ;  /* 0x000000105b027819 */ /* 0x000fe200000006ff */
[----:B------:R-:W-:Y:S01]  /*7f50*/  IMAD R10, R7, R82, R10 ;  /* 0x00000052070a7224 */ /* 0x000fe200078e020a */
[----:B------:R-:W-:Y:S01]  /*7f60*/  SHF.R.S32.HI R0, RZ, 0x18, R90 ;  /* 0x00000018ff007819 */ /* 0x000fe2000001145a */
[C---:B------:R-:W-:Y:S01]  /*7f70*/  IMAD R31, R78.reuse, R31, RZ ;  /* 0x0000001f4e1f7224 */ /* 0x040fe200078e02ff */
[----:B------:R-:W-:Y:S01]  /*7f80*/  I2IP.S8.S32.SAT R85, R5, R4, R11 ;  /* 0x0000000405557239 */ /* 0x000fe2000000140b */
[----:B------:R-:W-:Y:S01]  /*7f90*/  IMAD R35, R78, R35, RZ ;  /* 0x000000234e237224 */ /* 0x000fe200078e02ff */
[C---:B------:R-:W-:Y:S01]  /*7fa0*/  PRMT R3, R91.reuse, 0x8880, RZ ;  /* 0x000088805b037816 */ /* 0x040fe200000000ff */
[-C--:B------:R-:W-:Y:S01]  /*7fb0*/  IMAD R15, R0, R82.reuse, R15 ;  /* 0x00000052000f7224 */ /* 0x080fe200078e020f */
[----:B------:R-:W-:Y:S01]  /*7fc0*/  SHF.L.U32 R5, R91, 0x8, RZ ;  /* 0x000000085b057819 */ /* 0x000fe200000006ff */
[C---:B------:R-:W-:Y:S01]  /*7fd0*/  IMAD R39, R78.reuse, R39, RZ ;  /* 0x000000274e277224 */ /* 0x040fe200078e02ff */
[----:B------:R-:W-:Y:S01]  /*7fe0*/  SHF.R.S32.HI R2, RZ, 0x18, R2 ;  /* 0x00000018ff027819 */ /* 0x000fe20000011402 */
[-C--:B------:R-:W-:Y:S01]  /*7ff0*/  IMAD R12, R3, R82.reuse, R12 ;  /* 0x00000052030c7224 */ /* 0x080fe200078e020c */
[----:B------:R-:W-:Y:S01]  /*8000*/  SHF.R.S32.HI R5, RZ, 0x18, R5 ;  /* 0x00000018ff057819 */ /* 0x000fe20000011405 */
[----:B------:R-:W-:Y:S01]  /*8010*/  IMAD R43, R78, R43, RZ ;  /* 0x0000002b4e2b7224 */ /* 0x000fe200078e02ff */
[----:B------:R-:W-:Y:S01]  /*8020*/  SHF.R.S32.HI R4, RZ, 0x18, R91 ;  /* 0x00000018ff047819 */ /* 0x000fe2000001145b */
[-C--:B------:R-:W-:Y:S01]  /*8030*/  IMAD R13, R2, R82.reuse, R13 ;  /* 0x00000052020d7224 */ /* 0x080fe200078e020d */
[C---:B------:R-:W-:Y:S01]  /*8040*/  SHF.L.U32 R0, R96.reuse, 0x10, RZ ;  /* 0x0000001060007819 */ /* 0x040fe200000006ff */
[-C--:B------:R-:W-:Y:S01]  /*8050*/  IMAD R14, R5, R82.reuse, R14 ;  /* 0x00000052050e7224 */ /* 0x080fe200078e020e */
[C---:B------:R-:W-:Y:S01]  /*8060*/  PRMT R3, R96.reuse, 0x8880, RZ ;  /* 0x0000888060037816 */ /* 0x040fe200000000ff */
[----:B------:R-:W-:Y:S01]  /*8070*/  IMAD.SHL.U32 R2, R96, 0x100, RZ ;  /* 0x0000010060027824 */ /* 0x000fe200078e00ff */
[----:B------:R-:W-:Y:S01]  /*8080*/  SHF.R.S32.HI R0, RZ, 0x18, R0 ;  /* 0x00000018ff007819 */ /* 0x000fe20000011400 */
[-C--:B------:R-:W-:Y:S01]  /*8090*/  IMAD R19, R4, R82.reuse, R19 ;  /* 0x0000005204137224 */ /* 0x080fe200078e0213 */
[----:B------:R-:W-:Y:S01]  /*80a0*/  SHF.L.U32 R4, R97, 0x10, RZ ;  /* 0x0000001061047819 */ /* 0x000fe200000006ff */
[-C--:B------:R-:W-:Y:S01]  /*80b0*/  IMAD R16, R3, R82.reuse, R16 ;  /* 0x0000005203107224 */ /* 0x080fe200078e0210 */
[----:B------:R-:W-:Y:S01]  /*80c0*/  SHF.R.S32.HI R5, RZ, 0x18, R2 ;  /* 0x00000018ff057819 */ /* 0x000fe20000011402 */
[-C--:B------:R-:W-:Y:S01]  /*80d0*/  IMAD R17, R0, R82.reuse, R17 ;  /* 0x0000005200117224 */ /* 0x080fe200078e0211 */
[----:B------:R-:W-:Y:S01]  /*80e0*/  SHF.R.S32.HI R0, RZ, 0x18, R96 ;  /* 0x00000018ff007819 */ /* 0x000fe20000011460 */
[----:B------:R-:W-:Y:S01]  /*80f0*/  IMAD R47, R78, R47, RZ ;  /* 0x0000002f4e2f7224 */ /* 0x000fe200078e02ff */
[----:B------:R-:W-:Y:S01]  /*8100*/  PRMT R3, R97, 0x8880, RZ ;  /* 0x0000888061037816 */ /* 0x000fe200000000ff */
[-C--:B------:R-:W-:Y:S01]  /*8110*/  IMAD R18, R5, R82.reuse, R18 ;  /* 0x0000005205127224 */ /* 0x080fe200078e0212 */
[----:B------:R-:W-:Y:S01]  /*8120*/  SHF.L.U32 R2, R97, 0x8, RZ ;  /* 0x0000000861027819 */ /* 0x000fe200000006ff */
[-C--:B------:R-:W-:Y:S01]  /*8130*/  IMAD R23, R0, R82.reuse, R23 ;  /* 0x0000005200177224 */ /* 0x080fe200078e0217 */
        /* <DEDUP_REMOVED lines=8> */
[----:B------:R-:W-:Y:S01]  /*81c0*/  PRMT R3, R98, 0x8880, RZ ;  /* 0x0000888062037816 */ /* 0x000fe200000000ff */
        /* <DEDUP_REMOVED lines=9> */
[----:B------:R-:W-:Y:S01]  /*8260*/  SHF.L.U32 R0, R99, 0x10, RZ ;  /* 0x0000001063007819 */ /* 0x000fe200000006ff */
[-C--:B------:R-:W-:Y:S01]  /*8270*/  IMAD R26, R5, R82.reuse, R26 ;  /* 0x00000052051a7224 */ /* 0x080fe200078e021a */
[C---:B------:R-:W-:Y:S01]  /*8280*/  PRMT R3, R99.reuse, 0x8880, RZ ;  /* 0x0000888063037816 */ /* 0x040fe200000000ff */
[-C--:B------:R-:W-:Y:S01]  /*8290*/  IMAD R31, R2, R82.reuse, R31 ;  /* 0x00000052021f7224 */ /* 0x080fe200078e021f */
[----:B------:R-:W-:Y:S01]  /*82a0*/  SHF.L.U32 R2, R99, 0x8, RZ ;  /* 0x0000000863027819 */ /* 0x000fe200000006ff */
[----:B------:R-:W-:Y:S01]  /*82b0*/  IMAD R67, R78, R67, RZ ;  /* 0x000000434e437224 */ /* 0x000fe200078e02ff */
[----:B------:R-:W-:Y:S01]  /*82c0*/  SHF.R.S32.HI R0, RZ, 0x18, R0 ;  /* 0x00000018ff007819 */ /* 0x000fe20000011400 */
[-C--:B------:R-:W-:Y:S01]  /*82d0*/  IMAD R28, R3, R82.reuse, R28 ;  /* 0x00000052031c7224 */ /* 0x080fe200078e021c */
[----:B------:R-:W-:Y:S02]  /*82e0*/  SHF.R.S32.HI R5, RZ, 0x18, R2 ;  /* 0x00000018ff057819 */ /* 0x000fe40000011402 */
[----:B------:R-:W-:Y:S01]  /*82f0*/  SHF.R.S32.HI R2, RZ, 0x18, R99 ;  /* 0x00000018ff027819 */ /* 0x000fe20000011463 */
[-C--:B------:R-:W-:Y:S01]  /*8300*/  IMAD R29, R0, R82.reuse, R29 ;  /* 0x00000052001d7224 */ /* 0x080fe200078e021d */
[C---:B-1----:R-:W-:Y:S01]  /*8310*/  PRMT R3, R104.reuse, 0x8880, RZ ;  /* 0x0000888068037816 */ /* 0x042fe200000000ff */
[----:B------:R-:W-:Y:S01]  /*8320*/  IMAD.U32 R0, R104, 0x10000, RZ ;  /* 0x0001000068007824 */ /* 0x000fe200078e00ff */
[----:B------:R-:W-:Y:S01]  /*8330*/  SHF.L.U32 R4, R105, 0x10, RZ ;  /* 0x0000001069047819 */ /* 0x000fe200000006ff */
[----:B------:R-:W-:Y:S01]  /*8340*/  IMAD R30, R5, R82, R30 ;  /* 0x00000052051e7224 */ /* 0x000fe200078e021e */
[----:B------:R-:W-:Y:S01]  /*8350*/  I2IP.S8.S32.SAT R10, R15, R10, RZ ;  /* 0x0000000a0f0a7239 */ /* 0x000fe200000014ff */
[-C--:B------:R-:W-:Y:S01]  /*8360*/  IMAD R35, R2, R82.reuse, R35 ;  /* 0x0000005202237224 */ /* 0x080fe200078e0223 */
[----:B------:R-:W-:Y:S01]  /*8370*/  SHF.L.U32 R2, R104, 0x8, RZ ;  /* 0x0000000868027819 */ /* 0x000fe200000006ff */
[-C--:B------:R-:W-:Y:S01]  /*8380*/  IMAD R32, R3, R82.reuse, R32 ;  /* 0x0000005203207224 */ /* 0x080fe200078e0220 */
[----:B------:R-:W-:Y:S02]  /*8390*/  SHF.R.S32.HI R0, RZ, 0x18, R0 ;  /* 0x00000018ff007819 */ /* 0x000fe40000011400 */
[----:B------:R-:W-:Y:S02]  /*83a0*/  SHF.R.S32.HI R5, RZ, 0x18, R2 ;  /* 0x00000018ff057819 */ /* 0x000fe40000011402 */
[----:B------:R-:W-:Y:S01]  /*83b0*/  PRMT R3, R105, 0x8880, RZ ;  /* 0x0000888069037816 */ /* 0x000fe200000000ff */
[-C--:B------:R-:W-:Y:S01]  /*83c0*/  IMAD R33, R0, R82.reuse, R33 ;  /* 0x0000005200217224 */ /* 0x080fe200078e0221 */
[----:B------:R-:W-:Y:S01]  /*83d0*/  SHF.R.S32.HI R0, RZ, 0x18, R104 ;  /* 0x00000018ff007819 */ /* 0x000fe20000011468 */
[----:B------:R-:W-:Y:S01]  /*83e0*/  IMAD R34, R5, R82, R34 ;  /* 0x0000005205227224 */ /* 0x000fe200078e0222 */
[----:B------:R-:W-:Y:S02]  /*83f0*/  SHF.L.U32 R2, R105, 0x8, RZ ;  /* 0x0000000869027819 */ /* 0x000fe400000006ff */
[----:B------:R-:W-:Y:S01]  /*8400*/  I2IP.S8.S32.SAT R14, R19, R14, RZ ;  /* 0x0000000e130e7239 */ /* 0x000fe200000014ff */
[-C--:B------:R-:W-:Y:S01]  /*8410*/  IMAD R39, R0, R82.reuse, R39 ;  /* 0x0000005200277224 */ /* 0x080fe200078e0227 */
[----:B------:R-:W-:Y:S01]  /*8420*/  SHF.R.S32.HI R0, RZ, 0x18, R4 ;  /* 0x00000018ff007819 */ /* 0x000fe20000011404 */
[-C--:B------:R-:W-:Y:S01]  /*8430*/  IMAD R36, R3, R82.reuse, R36 ;  /* 0x0000005203247224 */ /* 0x080fe200078e0224 */
[----:B------:R-:W-:Y:S02]  /*8440*/  SHF.R.S32.HI R5, RZ, 0x18, R2 ;  /* 0x00000018ff057819 */ /* 0x000fe40000011402 */
[----:B------:R-:W-:Y:S01]  /*8450*/  SHF.L.U32 R2, R106, 0x10, RZ ;  /* 0x000000106a027819 */ /* 0x000fe200000006ff */
[-C--:B------:R-:W-:Y:S01]  /*8460*/  IMAD R37, R0, R82.reuse, R37 ;  /* 0x0000005200257224 */ /* 0x080fe200078e0225 */
[----:B------:R-:W-:Y:S01]  /*8470*/  SHF.R.S32.HI R0, RZ, 0x18, R105 ;  /* 0x00000018ff007819 */ /* 0x000fe20000011469 */
[-C--:B------:R-:W-:Y:S01]  /*8480*/  IMAD R38, R5, R82.reuse, R38 ;  /* 0x0000005205267224 */ /* 0x080fe200078e0226 */
[C---:B------:R-:W-:Y:S02]  /*8490*/  PRMT R3, R106.reuse, 0x8880, RZ ;  /* 0x000088806a037816 */ /* 0x040fe400000000ff */
[----:B------:R-:W-:Y:S01]  /*84a0*/  SHF.L.U32 R5, R106, 0x8, RZ ;  /* 0x000000086a057819 */ /* 0x000fe200000006ff */
[-C--:B------:R-:W-:Y:S01]  /*84b0*/  IMAD R43, R0, R82.reuse, R43 ;  /* 0x00000052002b7224 */ /* 0x080fe200078e022b */
[----:B------:R-:W-:Y:S01]  /*84c0*/  SHF.R.S32.HI R2, RZ, 0x18, R2 ;  /* 0x00000018ff027819 */ /* 0x000fe20000011402 */
[-C--:B------:R-:W-:Y:S01]  /*84d0*/  IMAD R40, R3, R82.reuse, R40 ;  /* 0x0000005203287224 */ /* 0x080fe200078e0228 */
[----:B------:R-:W-:Y:S02]  /*84e0*/  SHF.R.S32.HI R5, RZ, 0x18, R5 ;  /* 0x00000018ff057819 */ /* 0x000fe40000011405 */
[----:B------:R-:W-:Y:S01]  /*84f0*/  SHF.R.S32.HI R4, RZ, 0x18, R106 ;  /* 0x00000018ff047819 */ /* 0x000fe2000001146a */
[-C--:B------:R-:W-:Y:S01]  /*8500*/  IMAD R41, R2, R82.reuse, R41 ;  /* 0x0000005202297224 */ /* 0x080fe200078e0229 */
[----:B------:R-:W-:Y:S01]  /*8510*/  SHF.L.U32 R0, R107, 0x10, RZ ;  /* 0x000000106b007819 */ /* 0x000fe200000006ff */
[-C--:B------:R-:W-:Y:S01]  /*8520*/  IMAD R42, R5, R82.reuse, R42 ;  /* 0x00000052052a7224 */ /* 0x080fe200078e022a */
[C---:B------:R-:W-:Y:S01]  /*8530*/  PRMT R3, R107.reuse, 0x8880, RZ ;  /* 0x000088806b037816 */ /* 0x040fe200000000ff */
[-C--:B------:R-:W-:Y:S01]  /*8540*/  IMAD R47, R4, R82.reuse, R47 ;  /* 0x00000052042f7224 */ /* 0x080fe200078e022f */
[----:B------:R-:W-:Y:S02]  /*8550*/  SHF.L.U32 R2, R107, 0x8, RZ ;  /* 0x000000086b027819 */ /* 0x000fe400000006ff */
[----:B------:R-:W-:Y:S01]  /*8560*/  SHF.R.S32.HI R0, RZ, 0x18, R0 ;  /* 0x00000018ff007819 */ /* 0x000fe20000011400 */
[-C--:B------:R-:W-:Y:S01]  /*8570*/  IMAD R44, R3, R82.reuse, R44 ;  /* 0x00000052032c7224 */ /* 0x080fe200078e022c */
[----:B------:R-:W-:Y:S02]  /*8580*/  SHF.R.S32.HI R5, RZ, 0x18, R2 ;  /* 0x00000018ff057819 */ /* 0x000fe40000011402 */
[----:B------:R-:W-:Y:S01]  /*8590*/  SHF.R.S32.HI R2, RZ, 0x18, R107 ;  /* 0x00000018ff027819 */ /* 0x000fe2000001146b */
[-C--:B------:R-:W-:Y:S01]  /*85a0*/  IMAD R45, R0, R82.reuse, R45 ;  /* 0x00000052002d7224 */ /* 0x080fe200078e022d */
[----:B------:R-:W-:Y:S01]  /*85b0*/  PRMT R3, R108, 0x8880, RZ ;  /* 0x000088806c037816 */ /* 0x000fe200000000ff */
[-C--:B------:R-:W-:Y:S01]  /*85c0*/  IMAD R46, R5, R82.reuse, R46 ;  /* 0x00000052052e7224 */ /* 0x080fe200078e022e */
[C---:B------:R-:W-:Y:S01]  /*85d0*/  SHF.L.U32 R4, R109.reuse, 0x10, RZ ;  /* 0x000000106d047819 */ /* 0x040fe200000006ff */
[-C--:B------:R-:W-:Y:S01]  /*85e0*/  IMAD R51, R2, R82.reuse, R51 ;  /* 0x0000005202337224 */ /* 0x080fe200078e0233 */
[----:B------:R-:W-:Y:S01]  /*85f0*/  SHF.R.S32.HI R2, RZ, 0x18, R108 ;  /* 0x00000018ff027819 */ /* 0x000fe2000001146c */
[C---:B------:R-:W-:Y:S01]  /*8600*/  IMAD.U32 R0, R108.reuse, 0x10000, RZ ;  /* 0x000100006c007824 */ /* 0x040fe200078e00ff */
[----:B------:R-:W-:Y:S01]  /*8610*/  PRMT R5, R109, 0x8880, RZ ;  /* 0x000088806d057816 */ /* 0x000fe200000000ff */
[-C--:B------:R-:W-:Y:S01]  /*8620*/  IMAD R48, R3, R82.reuse, R48 ;  /* 0x0000005203307224 */ /* 0x080fe200078e0230 */
[----:B------:R-:W-:Y:S02]  /*8630*/  SHF.L.U32 R3, R108, 0x8, RZ ;  /* 0x000000086c037819 */ /* 0x000fe400000006ff */
[----:B------:R-:W-:Y:S02]  /*8640*/  SHF.R.S32.HI R0, RZ, 0x18, R0 ;  /* 0x00000018ff007819 */ /* 0x000fe40000011400 */
[----:B------:R-:W-:Y:S02]  /*8650*/  SHF.R.S32.HI R3, RZ, 0x18, R3 ;  /* 0x00000018ff037819 */ /* 0x000fe40000011403 */
[----:B------:R-:W-:Y:S01]  /*8660*/  SHF.R.S32.HI R4, RZ, 0x18, R4 ;  /* 0x00000018ff047819 */ /* 0x000fe20000011404 */
[-C--:B------:R-:W-:Y:S01]  /*8670*/  IMAD R49, R0, R82.reuse, R49 ;  /* 0x0000005200317224 */ /* 0x080fe200078e0231 */
[----:B------:R-:W-:Y:S01]  /*8680*/  SHF.R.S32.HI R0, RZ, 0x18, R109 ;  /* 0x00000018ff007819 */ /* 0x000fe2000001146d */
[-C--:B------:R-:W-:Y:S01]  /*8690*/  IMAD R50, R3, R82.reuse, R50 ;  /* 0x0000005203327224 */ /* 0x080fe200078e0232 */
[----:B------:R-:W-:Y:S01]  /*86a0*/  SHF.L.U32 R3, R109, 0x8, RZ ;  /* 0x000000086d037819 */ /* 0x000fe200000006ff */
[-C--:B------:R-:W-:Y:S01]  /*86b0*/  IMAD R55, R2, R82.reuse, R55 ;  /* 0x0000005202377224 */ /* 0x080fe200078e0237 */
        /* <DEDUP_REMOVED lines=8> */
[----:B------:R-:W-:Y:S01]  /*8740*/  IMAD R59, R0, R82, R59 ;  /* 0x00000052003b7224 */ /* 0x000fe200078e023b */
[----:B------:R-:W-:Y:S01]  /*8750*/  I2IP.S8.S32.SAT R18, R23, R18, RZ ;  /* 0x0000001217127239 */ /* 0x000fe200000014ff */
[----:B------:R-:W-:Y:S01]  /*8760*/  IMAD R56, R5, R82, R56 ;  /* 0x0000005205387224 */ /* 0x000fe200078e0238 */
[----:B------:R-:W-:Y:S01]  /*8770*/  I2IP.S8.S32.SAT R86, R9, R8, R10 ;  /* 0x0000000809567239 */ /* 0x000fe2000000140a */
[----:B------:R-:W-:Y:S01]  /*8780*/  IMAD R57, R2, R82, R57 ;  /* 0x0000005202397224 */ /* 0x000fe200078e0239 */
[----:B------:R-:W-:Y:S02]  /*8790*/  I2IP.S8.S32.SAT R87, R13, R12, R14 ;  /* 0x0000000c0d577239 */ /* 0x000fe4000000140e */
[----:B------:R-:W-:Y:S02]  /*87a0*/  SHF.R.S32.HI R7, RZ, 0x18, R7 ;  /* 0x00000018ff077819 */ /* 0x000fe40000011407 */
[----:B------:R-:W-:Y:S01]  /*87b0*/  SHF.L.U32 R2, R111, 0x10, RZ ;  /* 0x000000106f027819 */ /* 0x000fe200000006ff */
[----:B------:R1:W-:Y:S01]  /*87c0*/  STS.128 [R155+UR49+0xa200], R84 ;  /* 0x00a200549b007988 */ /* 0x0003e20008000c31 */
[----:B------:R-:W-:Y:S01]  /*87d0*/  SHF.R.S32.HI R0, RZ, 0x18, R110 ;  /* 0x00000018ff007819 */ /* 0x000fe2000001146e */
[----:B------:R-:W-:Y:S01]  /*87e0*/  IMAD R58, R7, R82, R58 ;  /* 0x00000052073a7224 */ /* 0x000fe200078e023a */
[----:B------:R-:W-:Y:S02]  /*87f0*/  I2IP.S8.S32.SAT R16, R17, R16, R18 ;  /* 0x0000001011107239 */ /* 0x000fe40000001412 */
[----:B------:R-:W-:Y:S01]  /*8800*/  I2IP.S8.S32.SAT R17, R27, R22, RZ ;  /* 0x000000161b117239 */ /* 0x000fe200000014ff */
[----:B------:R-:W-:Y:S01]  /*8810*/  IMAD R63, R0, R82, R63 ;  /* 0x00000052003f7224 */ /* 0x000fe200078e023f */
[----:B------:R-:W-:Y:S02]  /*8820*/  I2IP.S8.S32.SAT R18, R31, R26, RZ ;  /* 0x0000001a1f127239 */ /* 0x000fe400000014ff */
[----:B------:R-:W-:Y:S02]  /*8830*/  I2IP.S8.S32.SAT R19, R35, R30, RZ ;  /* 0x0000001e23137239 */ /* 0x000fe400000014ff */
[C---:B------:R-:W-:Y:S02]  /*8840*/  PRMT R3, R111.reuse, 0x8880, RZ ;  /* 0x000088806f037816 */ /* 0x040fe400000000ff */
[----:B------:R-:W-:Y:S02]  /*8850*/  SHF.L.U32 R5, R111, 0x8, RZ ;  /* 0x000000086f057819 */ /* 0x000fe400000006ff */
[----:B------:R-:W-:Y:S01]  /*8860*/  SHF.R.S32.HI R2, RZ, 0x18, R2 ;  /* 0x00000018ff027819 */ /* 0x000fe20000011402 */
[----:B------:R-:W-:Y:S01]  /*8870*/  IMAD R60, R3, R82, R60 ;  /* 0x00000052033c7224 */ /* 0x000fe200078e023c */
[----:B------:R-:W-:Y:S02]  /*8880*/  I2IP.S8.S32.SAT R17, R21, R20, R17 ;  /* 0x0000001415117239 */ /* 0x000fe40000001411 */
[----:B------:R-:W-:Y:S01]  /*8890*/  I2IP.S8.S32.SAT R18, R25, R24, R18 ;  /* 0x0000001819127239 */ /* 0x000fe20000001412 */
[----:B------:R-:W-:Y:S01]  /*88a0*/  IMAD R61, R2, R82, R61 ;  /* 0x00000052023d7224 */ /* 0x000fe200078e023d */
[----:B------:R-:W-:Y:S02]  /*88b0*/  I2IP.S8.S32.SAT R19, R29, R28, R19 ;  /* 0x0000001c1d137239 */ /* 0x000fe40000001413 */
[----:B------:R-:W-:Y:S02]  /*88c0*/  SHF.R.S32.HI R5, RZ, 0x18, R5 ;  /* 0x00000018ff057819 */ /* 0x000fe40000011405 */
[----:B------:R-:W-:Y:S01]  /*88d0*/  SHF.R.S32.HI R4, RZ, 0x18, R111 ;  /* 0x00000018ff047819 */ /* 0x000fe2000001146f */
[----:B------:R1:W-:Y:S01]  /*88e0*/  STS.128 [R175+0xa200], R16 ;  /* 0x00a20010af007388 */ /* 0x0003e20000000c00 */
[----:B------:R-:W-:Y:S01]  /*88f0*/  I2IP.S8.S32.SAT R34, R39, R34, RZ ;  /* 0x0000002227227239 */ /* 0x000fe200000014ff */
[----:B------:R-:W-:Y:S01]  /*8900*/  IMAD R62, R5, R82, R62 ;  /* 0x00000052053e7224 */ /* 0x000fe200078e023e */
[----:B------:R-:W-:Y:S01]  /*8910*/  I2IP.S8.S32.SAT R38, R43, R38, RZ ;  /* 0x000000262b267239 */ /* 0x000fe200000014ff */
[----:B------:R-:W-:Y:S01]  /*8920*/  IMAD R67, R4, R82, R67 ;  /* 0x0000005204437224 */ /* 0x000fe200078e0243 */
[----:B------:R-:W-:Y:S02]  /*8930*/  I2IP.S8.S32.SAT R42, R47, R42, RZ ;  /* 0x0000002a2f2a7239 */ /* 0x000fe400000014ff */
[----:B------:R-:W-:Y:S02]  /*8940*/  I2IP.S8.S32.SAT R35, R51, R46, RZ ;  /* 0x0000002e33237239 */ /* 0x000fe400000014ff */
[----:B------:R-:W-:Y:S02]  /*8950*/  I2IP.S8.S32.SAT R32, R33, R32, R34 ;  /* 0x0000002021207239 */ /* 0x000fe40000001422 */
[----:B------:R-:W-:Y:S02]  /*8960*/  I2IP.S8.S32.SAT R33, R37, R36, R38 ;  /* 0x0000002425217239 */ /* 0x000fe40000001426 */
[----:B------:R-:W-:Y:S02]  /*8970*/  I2IP.S8.S32.SAT R34, R41, R40, R42 ;  /* 0x0000002829227239 */ /* 0x000fe4000000142a */
[----:B------:R-:W-:Y:S02]  /*8980*/  I2IP.S8.S32.SAT R35, R45, R44, R35 ;  /* 0x0000002c2d237239 */ /* 0x000fe40000001423 */
[----:B------:R-:W-:Y:S02]  /*8990*/  I2IP.S8.S32.SAT R50, R55, R50, RZ ;  /* 0x0000003237327239 */ /* 0x000fe400000014ff */
[----:B------:R-:W-:Y:S01]  /*89a0*/  I2IP.S8.S32.SAT R54, R59, R54, RZ ;  /* 0x000000363b367239 */ /* 0x000fe200000014ff */
[----:B------:R1:W-:Y:S01]  /*89b0*/  STS.128 [R174+0xa200], R32 ;  /* 0x00a20020ae007388 */ /* 0x0003e20000000c00 */
[----:B------:R-:W-:Y:S02]  /*89c0*/  I2IP.S8.S32.SAT R58, R63, R58, RZ ;  /* 0x0000003a3f3a7239 */ /* 0x000fe400000014ff */
[----:B------:R-:W-:Y:S02]  /*89d0*/  I2IP.S8.S32.SAT R62, R67, R62, RZ ;  /* 0x0000003e433e7239 */ /* 0x000fe400000014ff */
[----:B------:R-:W-:Y:S02]  /*89e0*/  I2IP.S8.S32.SAT R48, R49, R48, R50 ;  /* 0x0000003031307239 */ /* 0x000fe40000001432 */
[----:B------:R-:W-:Y:S02]  /*89f0*/  I2IP.S8.S32.SAT R49, R53, R52, R54 ;  /* 0x0000003435317239 */ /* 0x000fe40000001436 */
[----:B------:R-:W-:Y:S02]  /*8a00*/  I2IP.S8.S32.SAT R50, R57, R56, R58 ;  /* 0x0000003839327239 */ /* 0x000fe4000000143a */
[----:B------:R-:W-:Y:S02]  /*8a10*/  I2IP.S8.S32.SAT R51, R61, R60, R62 ;  /* 0x0000003c3d337239 */ /* 0x000fe4000000143e */
[----:B------:R-:W-:Y:S02]  /*8a20*/  LEA R0, R162, UR49, 0x3 ;  /* 0x00000031a2007c11 */ /* 0x000fe4000f8e18ff */
[----:B------:R-:W-:Y:S01]  /*8a30*/  @P6 SHF.L.U32 R3, R161, 0x1f, RZ ;  /* 0x0000001fa1036819 */ /* 0x000fe200000006ff */
        /* <DEDUP_REMOVED lines=9> */
[----:B------:R-:W-:Y:S02]  /*8ad0*/  UIADD3 UR8, UP0, UPT, UR52, 0x680, URZ ;  /* 0x0000068034087890 */ /* 0x000fe4000ff1e0ff */
[----:B------:R-:W-:Y:S02]  /*8ae0*/  UIADD3 UR5, UPT, UPT, UR41, 0x40, URZ ;  /* 0x0000004029057890 */ /* 0x000fe4000fffe0ff */
[----:B------:R-:W-:Y:S02]  /*8af0*/  UIADD3 UR4, UPT, UPT, UR49, 0xa200, URZ ;  /* 0x0000a20031047890 */ /* 0x000fe4000fffe0ff */
[----:B------:R-:W-:Y:S01]  /*8b00*/  UIADD3.X UR9, UPT, UPT, URZ, UR53, URZ, UP0, !UPT ;  /* 0x00000035ff097290 */ /* 0x000fe200087fe4ff */
[----:B------:R-:W-:Y:S01]  /*8b10*/  UMOV UR6, UR42 ;  /* 0x0000002a00067c82 */ /* 0x000fe20008000000 */
[----:B------:R-:W-:Y:S07]  /*8b20*/  UMOV UR7, UR36 ;  /* 0x0000002400077c82 */ /* 0x000fee0008000000 */
[----:B------:R2:W-:Y:S01]  /*8b30*/  UTMASTG.3D [UR4], [UR8] ;  /* 0x00000004080073b5 */ /* 0x0005e20008010000 */
[----:B------:R0:W-:Y:S01]  /*8b40*/  UTMACMDFLUSH ;  /* 0x00000000000079b7 */ /* 0x0001e20000000000 */
[----:B--2---:R-:W-:Y:S04]  /*8b50*/  DEPBAR.LE SB0, 0x1 ;  /* 0x000080400000791a */ /* 0x004fe80000000000 */
.L_x_124:
[----:B------:R-:W-:Y:S05]  /*8b60*/  BSYNC.RECONVERGENT B0 ;  /* 0x0000000000007941 */ /* 0x000fea0003800200 */
.L_x_123:
        /* <DEDUP_REMOVED lines=16> */
.L_x_128:
[----:B------:R-:W-:Y:S05]  /*8c70*/  BSYNC B0 ;  /* 0x0000000000007941 */ /* 0x000fea0003800000 */
.L_x_127:
        /* <DEDUP_REMOVED lines=20> */
.L_x_126:
[----:B------:R-:W-:Y:S05]  /*8dc0*/  BSYNC B1 ;  /* 0x0000000000017941 */ /* 0x000fea0003800000 */
.L_x_125:
        /* <DEDUP_REMOVED lines=21> */
.L_x_130:
[----:B------:R-:W-:Y:S05]  /*8f20*/  WARPSYNC.ALL ;  /* 0x0000000000007948 */ /* 0x000fea0003800000 */
[----:B------:R-:W-:Y:S01]  /*8f30*/  R2UR UR4, R80 ;  /* 0x00000000500472ca */ /* 0x000fe200000e0000 */
[----:B------:R-:W-:Y:S01]  /*8f40*/  BSSY.RECONVERGENT B0, `(.L_x_131) ;  /* 0x000011f000007945 */ /* 0x000fe20003800200 */
[C---:B------:R-:W-:Y:S02]  /*8f50*/  PRMT R81, R88.reuse, 0x8880, RZ ;  /* 0x0000888058517816 */ /* 0x040fe400000000ff */
[C---:B-1----:R-:W-:Y:S02]  /*8f60*/  SHF.L.U32 R84, R88.reuse, 0x8, RZ ;  /* 0x0000000858547819 */ /* 0x042fe400000006ff */
[----:B------:R-:W-:Y:S02]  /*8f70*/  SHF.L.U32 R83, R88, 0x10, RZ ;  /* 0x0000001058537819 */ /* 0x000fe400000006ff */
[----:B------:R-:W-:Y:S02]  /*8f80*/  SHF.R.S32.HI R84, RZ, 0x18, R84 ;  /* 0x00000018ff547819 */ /* 0x000fe40000011454 */
[----:B------:R-:W-:Y:S02]  /*8f90*/  SHF.R.S32.HI R83, RZ, 0x18, R83 ;  /* 0x00000018ff537819 */ /* 0x000fe40000011453 */
[----:B------:R-:W-:Y:S01]  /*8fa0*/  ISETP.NE.AND P0, PT, R169, RZ, PT ;  /* 0x000000ffa900720c */ /* 0x000fe20003f05270 */
[----:B------:R-:W1:Y:S01]  /*8fb0*/  LDTM.x64 R4, tmem[UR4+0x80] ;  /* 0x00008004000479ee */ /* 0x000e620008340000 */
[----:B------:R-:W-:Y:S01]  /*8fc0*/  ISETP.NE.AND P6, PT, R116, RZ, PT ;  /* 0x000000ff7400720c */ /* 0x000fe20003fc5270 */
[C---:B-1----:R-:W-:Y:S02]  /*8fd0*/  IMAD R0, R78.reuse, R4, RZ ;  /* 0x000000044e007224 */ /* 0x042fe400078e02ff */
        /* <DEDUP_REMOVED lines=141> */
[C---:B------:R-:W-:Y:S01]  /*98b0*/  PRMT R3, R104.reuse, 0x8880, RZ ;  /* 0x0000888068037816 */ /* 0x040fe200000000ff */
        /* <DEDUP_REMOVED lines=124> */
[----:B------:R-:W-:Y:S02]  /*a080*/  UIADD3 UR8, UP0, UPT, UR52, 0x680, URZ ;  /* 0x0000068034087890 */ /* 0x000fe4000ff1e0ff */
[----:B------:R-:W-:Y:S02]  /*a090*/  UIADD3 UR5, UPT, UPT, UR41, 0x80, URZ ;  /* 0x0000008029057890 */ /* 0x000fe4000fffe0ff */
[----:B------:R-:W-:Y:S01]  /*a0a0*/  MOV R168, UR10 ;  /* 0x0000000a00a87c02 */ /* 0x000fe20008000f00 */
[----:B------:R-:W-:Y:S01]  /*a0b0*/  UIADD3.X UR9, UPT, UPT, URZ, UR53, URZ, UP0, !UPT ;  /* 0x00000035ff097290 */ /* 0x000fe200087fe4ff */
[----:B------:R-:W-:Y:S02]  /*a0c0*/  UMOV UR6, UR42 ;  /* 0x0000002a00067c82 */ /* 0x000fe40008000000 */
[----:B------:R-:W-:Y:S01]  /*a0d0*/  R2UR UR4, R168 ;  /* 0x00000000a80472ca */ /* 0x000fe200000e0000 */
[----:B------:R-:W-:Y:S11]  /*a0e0*/  UMOV UR7, UR36 ;  /* 0x0000002400077c82 */ /* 0x000ff60008000000 */
[----:B------:R-:W-:Y:S01]  /*a0f0*/  @!UPT UIADD3 URZ, UPT, UPT, URZ, URZ, URZ ;  /* 0x000000fffffff290 */ /* 0x000fe2000fffe0ff */
[----:B------:R2:W-:Y:S01]  /*a100*/  UTMASTG.3D [UR4], [UR8] ;  /* 0x00000004080073b5 */ /* 0x0005e20008010000 */
[----:B------:R0:W-:Y:S01]  /*a110*/  UTMACMDFLUSH ;  /* 0x00000000000079b7 */ /* 0x0001e20000000000 */
[----:B--2---:R-:W-:Y:S04]  /*a120*/  DEPBAR.LE SB0, 0x1 ;  /* 0x000080400000791a */ /* 0x004fe80000000000 */
.L_x_132:
[----:B------:R-:W-:Y:S05]  /*a130*/  BSYNC.RECONVERGENT B0 ;  /* 0x0000000000007941 */ /* 0x000fea0003800200 */
.L_x_131:
        /* <DEDUP_REMOVED lines=16> */
.L_x_136:
[----:B------:R-:W-:Y:S05]  /*a240*/  BSYNC B0 ;  /* 0x0000000000007941 */ /* 0x000fea0003800000 */
.L_x_135:
        /* <DEDUP_REMOVED lines=20> */
.L_x_134:
[----:B------:R-:W-:Y:S05]  /*a390*/  BSYNC B1 ;  /* 0x0000000000017941 */ /* 0x000fea0003800000 */
.L_x_133:
        /* <DEDUP_REMOVED lines=21> */
.L_x_138:
[----:B------:R-:W-:Y:S01]  /*a4f0*/  ISETP.NE.AND P0, PT, R169, RZ, PT ;  /* 0x000000ffa900720c */ /* 0x000fe20003f05270 */
[----:B------:R-:W-:Y:S05]  /*a500*/  WARPSYNC.ALL ;  /* 0x0000000000007948 */ /* 0x000fea0003800000 */
[----:B------:R-:W-:Y:S01]  /*a510*/  R2UR UR4, R80 ;  /* 0x00000000500472ca */ /* 0x000fe200000e0000 */
[----:B------:R-:W-:Y:S01]  /*a520*/  IMAD.U32 R141, R90, 0x10000, RZ ;  /* 0x000100005a8d7824 */ /* 0x000fe200078e00ff */
[C---:B------:R-:W-:Y:S01]  /*a530*/  SHF.L.U32 R83, R88.reuse, 0x10, RZ ;  /* 0x0000001058537819 */ /* 0x040fe200000006ff */
[----:B------:R-:W-:Y:S01]  /*a540*/  IMAD.U32 R126, R99, 0x10000, RZ ;  /* 0x00010000637e7824 */ /* 0x000fe200078e00ff */
[----:B------:R-:W-:Y:S01]  /*a550*/  PRMT R81, R88, 0x8880, RZ ;  /* 0x0000888058517816 */ /* 0x000fe200000000ff */
[----:B-1----:R-:W-:Y:S01]  /*a560*/  IMAD.U32 R115, R108, 0x10000, RZ ;  /* 0x000100006c737824 */ /* 0x002fe200078e00ff */
[----:B------:R-:W-:Y:S01]  /*a570*/  SHF.L.U32 R84, R88, 0x8, RZ ;  /* 0x0000000858547819 */ /* 0x000fe200000006ff */
[----:B------:R-:W-:Y:S01]  /*a580*/  IMAD.SHL.U32 R134, R96, 0x100, RZ ;  /* 0x0000010060867824 */ /* 0x000fe200078e00ff */
[----:B------:R-:W-:Y:S01]  /*a590*/  SHF.R.S32.HI R83, RZ, 0x18, R83 ;  /* 0x00000018ff537819 */ /* 0x000fe20000011453 */
[----:B------:R-:W-:Y:S01]  /*a5a0*/  IMAD.SHL.U32 R119, R105, 0x100, RZ ;  /* 0x0000010069777824 */ /* 0x000fe200078e00ff */
[----:B------:R-:W-:Y:S01]  /*a5b0*/  SHF.R.S32.HI R84, RZ, 0x18, R84 ;  /* 0x00000018ff547819 */ /* 0x000fe20000011454 */
[----:B------:R-:W-:Y:S01]  /*a5c0*/  IMAD.SHL.U32 R92, R110, 0x100, RZ ;  /* 0x000001006e5c7824 */ /* 0x000fe200078e00ff */
[----:B------:R-:W-:Y:S01]  /*a5d0*/  SHF.R.S32.HI R85, RZ, 0x18, R88 ;  /* 0x00000018ff557819 */ /* 0x000fe20000011458 */
[----:B------:R-:W1:Y:S01]  /*a5e0*/  LDTM.x64 R4, tmem[UR4+0xc0] ;  /* 0x0000c004000479ee */ /* 0x000e620008340000 */
[----:B------:R-:W-:Y:S01]  /*a5f0*/  PRMT R145, R89, 0x8880, RZ ;  /* 0x0000888059917816 */ /* 0x000fe200000000ff */
[----:B------:R-:W-:Y:S01]  /*a600*/  NOP ;  /* 0x0000000000007918 */ /* 0x000fe20000000000 */
[----:B------:R-:W-:Y:S01]  /*a610*/  IADD3 R171, PT, PT, R171, 0xd0, RZ ;  /* 0x000000d0abab7810 */ /* 0x000fe20007ffe0ff */
[----:B------:R-:W-:Y:S01]  /*a620*/  BSSY.RECONVERGENT B0, `(.L_x_139) ;  /* 0x000011b000007945 */ /* 0x000fe20003800200 */
[----:B------:R-:W-:Y:S02]  /*a630*/  PRMT R102, R109, 0x8880, RZ ;  /* 0x000088806d667816 */ /* 0x000fe400000000ff */
[----:B------:R-:W-:Y:S02]  /*a640*/  LOP3.LUT R171, R171, 0xfefffff8, RZ, 0xc0, !PT ;  /* 0xfefffff8abab7812 */ /* 0x000fe400078ec0ff */
[C---:B------:R-:W-:Y:S02]  /*a650*/  SHF.L.U32 R100, R109.reuse, 0x10, RZ ;  /* 0x000000106d647819 */ /* 0x040fe400000006ff */
[----:B-1----:R1:W-:Y:S01]  /*a660*/  SYNCS.ARRIVE.TRANS64.RED.A1T0 RZ, [R171+URZ], RZ ;  /* 0x000000ffabff79a7 */ /* 0x0023e200081004ff */
[C---:B------:R-:W-:Y:S02]  /*a670*/  PRMT R130, R98.reuse, 0x8880, RZ ;  /* 0x0000888062827816 */ /* 0x040fe400000000ff */
[C---:B------:R-:W-:Y:S02]  /*a680*/  SHF.L.U32 R129, R98.reuse, 0x10, RZ ;  /* 0x0000001062817819 */ /* 0x040fe400000006ff */
[----:B------:R-:W-:Y:S02]  /*a690*/  SHF.L.U32 R128, R98, 0x8, RZ ;  /* 0x0000000862807819 */ /* 0x000fe400000006ff */
[----:B------:R-:W-:Y:S02]  /*a6a0*/  SHF.R.S32.HI R95, RZ, 0x18, R98 ;  /* 0x00000018ff5f7819 */ /* 0x000fe40000011462 */
[----:B------:R-:W-:Y:S02]  /*a6b0*/  SHF.L.U32 R98, R109, 0x8, RZ ;  /* 0x000000086d627819 */ /* 0x000fe400000006ff */
[----:B------:R-:W-:Y:S01]  /*a6c0*/  SHF.L.U32 R144, R89, 0x10, RZ ;  /* 0x0000001059907819 */ /* 0x000fe200000006ff */
[----:B------:R-:W-:Y:S01]  /*a6d0*/  IMAD R0, R78, R4, RZ ;  /* 0x000000044e007224 */ /* 0x000fe200078e02ff */
[----:B------:R-:W-:Y:S01]  /*a6e0*/  PRMT R142, R90, 0x8880, RZ ;  /* 0x000088805a8e7816 */ /* 0x000fe200000000ff */
[C---:B------:R-:W-:Y:S01]  /*a6f0*/  IMAD R2, R78.reuse, R5, RZ ;  /* 0x000000054e027224 */ /* 0x040fe200078e02ff */
[----:B------:R-:W-:Y:S01]  /*a700*/  SHF.R.S32.HI R4, RZ, 0x18, R144 ;  /* 0x00000018ff047819 */ /* 0x000fe20000011490 */
[C---:B------:R-:W-:Y:S01]  /*a710*/  IMAD R3, R78.reuse, R6, RZ ;  /* 0x000000064e037224 */ /* 0x040fe200078e02ff */
[----:B------:R-:W-:Y:S01]  /*a720*/  SHF.R.S32.HI R86, RZ, 0x18, R89 ;  /* 0x00000018ff567819 */ /* 0x000fe20000011459 */
[-C--:B------:R-:W-:Y:S01]  /*a730*/  IMAD R0, R81, R82.reuse, R0 ;  /* 0x0000005251007224 */ /* 0x080fe200078e0200 */
[----:B------:R-:W-:Y:S01]  /*a740*/  PRMT R139, R91, 0x8880, RZ ;  /* 0x000088805b8b7816 */ /* 0x000fe200000000ff */
[----:B------:R-:W-:Y:S01]  /*a750*/  IMAD R7, R78, R7, RZ ;  /* 0x000000074e077224 */ /* 0x000fe200078e02ff */
[----:B------:R-:W-:Y:S01]  /*a760*/  SHF.R.S32.HI R87, RZ, 0x18, R90 ;  /* 0x00000018ff577819 */ /* 0x000fe2000001145a */
[-C--:B------:R-:W-:Y:S01]  /*a770*/  IMAD R2, R83, R82.reuse, R2 ;  /* 0x0000005253027224 */ /* 0x080fe200078e0202 */
[----:B------:R-:W-:Y:S01]  /*a780*/  SHF.R.S32.HI R83, RZ, 0x18, R109 ;  /* 0x00000018ff537819 */ /* 0x000fe2000001146d */
[-C--:B------:R-:W-:Y:S01]  /*a790*/  IMAD R3, R84, R82.reuse, R3 ;  /* 0x0000005254037224 */ /* 0x080fe200078e0203 */
[----:B------:R-:W-:Y:S01]  /*a7a0*/  SHF.L.U32 R138, R91, 0x10, RZ ;  /* 0x000000105b8a7819 */ /* 0x000fe200000006ff */
[----:B------:R-:W-:Y:S01]  /*a7b0*/  IMAD R7, R85, R82, R7 ;  /* 0x0000005255077224 */ /* 0x000fe200078e0207 */
[----:B------:R-:W-:Y:S01]  /*a7c0*/  PRMT R136, R96, 0x8880, RZ ;  /* 0x0000888060887816 */ /* 0x000fe200000000ff */
[----:B------:R-:W-:Y:S01]  /*a7d0*/  IMAD R8, R78, R8, RZ ;  /* 0x000000084e087224 */ /* 0x000fe200078e02ff */
[----:B------:R-:W-:Y:S01]  /*a7e0*/  SHF.L.U32 R135, R96, 0x10, RZ ;  /* 0x0000001060877819 */ /* 0x000fe200000006ff */
[C---:B------:R-:W-:Y:S01]  /*a7f0*/  IMAD R9, R78.reuse, R9, RZ ;  /* 0x000000094e097224 */ /* 0x040fe200078e02ff */
[----:B------:R-:W-:Y:S01]  /*a800*/  I2IP.S8.S32.SAT R109, R7, R3, RZ ;  /* 0x00000003076d7239 */ /* 0x000fe200000014ff */
[C---:B------:R-:W-:Y:S01]  /*a810*/  IMAD R10, R78.reuse, R10, RZ ;  /* 0x0000000a4e0a7224 */ /* 0x040fe200078e02ff */
[----:B------:R-:W-:Y:S01]  /*a820*/  MOV R3, R145 ;  /* 0x0000009100037202 */ /* 0x000fe20000000f00 */
[C---:B------:R-:W-:Y:S01]  /*a830*/  IMAD R7, R78.reuse, R20, RZ ;  /* 0x000000144e077224 */ /* 0x040fe200078e02ff */
[C---:B------:R-:W-:Y:S01]  /*a840*/  PRMT R133, R97.reuse, 0x8880, RZ ;  /* 0x0000888061857816 */ /* 0x040fe200000000ff */
[----:B------:R-:W-:Y:S01]  /*a850*/  IMAD R11, R78, R11, RZ ;  /* 0x0000000b4e0b7224 */ /* 0x000fe200078e02ff */
[----:B------:R-:W-:Y:S01]  /*a860*/  SHF.L.U32 R132, R97, 0x10, RZ ;  /* 0x0000001061847819 */ /* 0x000fe200000006ff */
[----:B------:R-:W-:Y:S01]  /*a870*/  IMAD R8, R3, R82, R8 ;  /* 0x0000005203087224 */ /* 0x000fe200078e0208 */
[----:B------:R-:W-:Y:S01]  /*a880*/  MOV R3, R142 ;  /* 0x0000008e00037202 */ /* 0x000fe20000000f00 */
[----:B------:R-:W-:Y:S01]  /*a890*/  IMAD R9, R4, R82, R9 ;  /* 0x0000005204097224 */ /* 0x000fe200078e0209 */
[----:B------:R-:W-:Y:S01]  /*a8a0*/  SHF.R.S32.HI R4, RZ, 0x18, R141 ;  /* 0x00000018ff047819 */ /* 0x000fe2000001148d */
[C---:B------:R-:W-:Y:S01]  /*a8b0*/  IMAD R20, R78.reuse, R25, RZ ;  /* 0x000000194e147224 */ /* 0x040fe200078e02ff */
[----:B------:R-:W-:Y:S01]  /*a8c0*/  SHF.R.S32.HI R93, RZ, 0x18, R97 ;  /* 0x00000018ff5d7819 */ /* 0x000fe20000011461 */
[C---:B------:R-:W-:Y:S01]  /*a8d0*/  IMAD R25, R78.reuse, R30, RZ ;  /* 0x0000001e4e197224 */ /* 0x040fe200078e02ff */
[----:B------:R-:W-:Y:S01]  /*a8e0*/  PRMT R127, R99, 0x8880, RZ ;  /* 0x00008880637f7816 */ /* 0x000fe200000000ff */
[----:B------:R-:W-:Y:S01]  /*a8f0*/  IMAD R12, R78, R12, RZ ;  /* 0x0000000c4e0c7224 */ /* 0x000fe200078e02ff */
[----:B------:R-:W-:Y:S01]  /*a900*/  PRMT R124, R104, 0x8880, RZ ;  /* 0x00008880687c7816 */ /* 0x000fe200000000ff */
[----:B------:R-:W-:Y:S01]  /*a910*/  IMAD R6, R78, R19, RZ ;  /* 0x000000134e067224 */ /* 0x000fe200078e02ff */
[----:B------:R-:W-:Y:S01]  /*a920*/  SHF.L.U32 R123, R104, 0x10, RZ ;  /* 0x00000010687b7819 */ /* 0x000fe200000006ff */
[C---:B------:R-:W-:Y:S01]  /*a930*/  IMAD R30, R78.reuse, R35, RZ ;  /* 0x000000234e1e7224 */ /* 0x040fe200078e02ff */
[C---:B------:R-:W-:Y:S01]  /*a940*/  PRMT R121, R105.reuse, 0x8880, RZ ;  /* 0x0000888069797816 */ /* 0x040fe200000000ff */
[C---:B------:R-:W-:Y:S01]  /*a950*/  IMAD R19, R78.reuse, R24, RZ ;  /* 0x000000184e137224 */ /* 0x040fe200078e02ff */
[----:B------:R-:W-:Y:S01]  /*a960*/  SHF.L.U32 R120, R105, 0x10, RZ ;  /* 0x0000001069787819 */ /* 0x000fe200000006ff */
[----:B------:R-:W-:Y:S01]  /*a970*/  IMAD R35, R78, R40, RZ ;  /* 0x000000284e237224 */ /* 0x000fe200078e02ff */
[----:B------:R-:W-:Y:S01]  /*a980*/  PRMT R118, R106, 0x8880, RZ ;  /* 0x000088806a767816 */ /* 0x000fe200000000ff */
[C---:B------:R-:W-:Y:S01]  /*a990*/  IMAD R13, R78.reuse, R13, RZ ;  /* 0x0000000d4e0d7224 */ /* 0x040fe200078e02ff */
[----:B------:R-:W-:Y:S01]  /*a9a0*/  SHF.R.S32.HI R101, RZ, 0x18, R105 ;  /* 0x00000018ff657819 */ /* 0x000fe20000011469 */
[----:B------:R-:W-:Y:S01]  /*a9b0*/  IMAD R24, R78, R29, RZ ;  /* 0x0000001d4e187224 */ /* 0x000fe200078e02ff */
[----:B------:R-:W-:Y:S01]  /*a9c0*/  SHF.L.U32 R116, R106, 0x10, RZ ;  /* 0x000000106a747819 */ /* 0x000fe200000006ff */
[C---:B------:R-:W-:Y:S01]  /*a9d0*/  IMAD R40, R78.reuse, R45, RZ ;  /* 0x0000002d4e287224 */ /* 0x040fe200078e02ff */
[----:B------:R-:W-:Y:S01]  /*a9e0*/  PRMT R112, R107, 0x8880, RZ ;  /* 0x000088806b707816 */ /* 0x000fe200000000ff */
[C---:B------:R-:W-:Y:S01]  /*a9f0*/  IMAD R29, R78.reuse, R34, RZ ;  /* 0x000000224e1d7224 */ /* 0x040fe200078e02ff */
[----:B------:R-:W-:Y:S01]  /*aa00*/  SHF.R.S32.HI R103, RZ, 0x18, R106 ;  /* 0x00000018ff677819 */ /* 0x000fe2000001146a */
[----:B------:R-:W-:Y:S01]  /*aa10*/  IMAD R45, R78, R50, RZ ;  /* 0x000000324e2d7224 */ /* 0x000fe200078e02ff */
[----:B------:R-:W-:Y:S01]  /*aa20*/  PRMT R117, R108, 0x8880, RZ ;  /* 0x000088806c757816 */ /* 0x000fe200000000ff */
[C---:B------:R-:W-:Y:S01]  /*aa30*/  IMAD R14, R78.reuse, R14, RZ ;  /* 0x0000000e4e0e7224 */ /* 0x040fe200078e02ff */
[----:B------:R-:W-:Y:S01]  /*aa40*/  SHF.R.S32.HI R105, RZ, 0x18, R107 ;  /* 0x00000018ff697819 */ /* 0x000fe2000001146b */
[C---:B------:R-:W-:Y:S01]  /*aa50*/  IMAD R34, R78.reuse, R39, RZ ;  /* 0x000000274e227224 */ /* 0x040fe200078e02ff */
[----:B------:R-:W-:Y:S01]  /*aa60*/  SHF.R.S32.HI R81, RZ, 0x18, R108 ;  /* 0x00000018ff517819 */ /* 0x000fe2000001146c */
[----:B------:R-:W-:Y:S01]  /*aa70*/  IMAD R50, R78, R55, RZ ;  /* 0x000000374e327224 */ /* 0x000fe200078e02ff */
[----:B------:R-:W-:Y:S01]  /*aa80*/  SHF.L.U32 R94, R110, 0x10, RZ ;  /* 0x000000106e5e7819 */ /* 0x000fe200000006ff */
[C---:B------:R-:W-:Y:S01]  /*aa90*/  IMAD R39, R78.reuse, R44, RZ ;  /* 0x0000002c4e277224 */ /* 0x040fe200078e02ff */
[----:B------:R-:W-:Y:S01]  /*aaa0*/  SHF.L.U32 R143, R89, 0x8, RZ ;  /* 0x00000008598f7819 */ /* 0x000fe200000006ff */
[C---:B------:R-:W-:Y:S01]  /*aab0*/  IMAD R55, R78.reuse, R60, RZ ;  /* 0x0000003c4e377224 */ /* 0x040fe200078e02ff */
[----:B------:R-:W-:Y:S01]  /*aac0*/  SHF.R.S32.HI R89, RZ, 0x18, R91 ;  /* 0x00000018ff597819 */ /* 0x000fe2000001145b */
[C---:B------:R-:W-:Y:S01]  /*aad0*/  IMAD R15, R78.reuse, R15, RZ ;  /* 0x0000000f4e0f7224 */ /* 0x040fe200078e02ff */
[----:B------:R-:W-:Y:S01]  /*aae0*/  SHF.R.S32.HI R5, RZ, 0x18, R143 ;  /* 0x00000018ff057819 */ /* 0x000fe2000001148f */
[C---:B------:R-:W-:Y:S01]  /*aaf0*/  IMAD R44, R78.reuse, R49, RZ ;  /* 0x000000314e2c7224 */ /* 0x040fe200078e02ff */
[----:B------:R-:W-:Y:S01]  /*ab00*/  SHF.R.S32.HI R85, RZ, 0x18, R110 ;  /* 0x00000018ff557819 */ /* 0x000fe2000001146e */
[----:B------:R-:W-:Y:S01]  /*ab10*/  IMAD R60, R78, R65, RZ ;  /* 0x000000414e3c7224 */ /* 0x000fe200078e02ff */
[----:B------:R-:W-:Y:S01]  /*ab20*/  SHF.L.U32 R140, R90, 0x8, RZ ;  /* 0x000000085a8c7819 */ /* 0x000fe200000006ff */
[-C--:B------:R-:W-:Y:S01]  /*ab30*/  IMAD R10, R5, R82.reuse, R10 ;  /* 0x00000052050a7224 */ /* 0x080fe200078e020a */
[----:B------:R-:W-:Y:S01]  /*ab40*/  PRMT R90, R111, 0x8880, RZ ;  /* 0x000088806f5a7816 */ /* 0x000fe200000000ff */
[-C--:B------:R-:W-:Y:S01]  /*ab50*/  IMAD R11, R86, R82.reuse, R11 ;  /* 0x00000052560b7224 */ /* 0x080fe200078e020b */
[----:B------:R-:W-:Y:S01]  /*ab60*/  SHF.R.S32.HI R5, RZ, 0x18, R140 ;  /* 0x00000018ff057819 */ /* 0x000fe2000001148c */
[-C--:B------:R-:W-:Y:S01]  /*ab70*/  IMAD R12, R3, R82.reuse, R12 ;  /* 0x00000052030c7224 */ /* 0x080fe200078e020c */
[----:B------:R-:W-:Y:S01]  /*ab80*/  SHF.L.U32 R88, R111, 0x10, RZ ;  /* 0x000000106f587819 */ /* 0x000fe200000006ff */
[----:B------:R-:W-:Y:S01]  /*ab90*/  IMAD R13, R4, R82, R13 ;  /* 0x00000052040d7224 */ /* 0x000fe200078e020d */
[----:B------:R-:W-:Y:S01]  /*aba0*/  I2IP.S8.S32.SAT R65, R11, R10, RZ ;  /* 0x0000000a0b417239 */ /* 0x000fe200000014ff */
[C---:B------:R-:W-:Y:S01]  /*abb0*/  IMAD R49, R78.reuse, R54, RZ ;  /* 0x000000364e317224 */ /* 0x040fe200078e02ff */
[----:B------:R-:W-:Y:S01]  /*abc0*/  SHF.L.U32 R137, R91, 0x8, RZ ;  /* 0x000000085b897819 */ /* 0x000fe200000006ff */
[----:B------:R-:W-:Y:S01]  /*abd0*/  IMAD R14, R5, R82, R14 ;  /* 0x00000052050e7224 */ /* 0x000fe200078e020e */
[----:B------:R-:W-:Y:S01]  /*abe0*/  I2IP.S8.S32.SAT R65, R9, R8, R65 ;  /* 0x0000000809417239 */ /* 0x000fe20000001441 */
[C---:B------:R-:W-:Y:S01]  /*abf0*/  IMAD R3, R78.reuse, R16, RZ ;  /* 0x000000104e037224 */ /* 0x040fe200078e02ff */
[----:B------:R-:W-:Y:S01]  /*ac00*/  SHF.R.S32.HI R11, RZ, 0x18, R138 ;  /* 0x00000018ff0b7819 */ /* 0x000fe2000001148a */
[C---:B------:R-:W-:Y:S01]  /*ac10*/  IMAD R54, R78.reuse, R59, RZ ;  /* 0x0000003b4e367224 */ /* 0x040fe200078e02ff */
[----:B------:R-:W-:Y:S01]  /*ac20*/  SHF.R.S32.HI R9, RZ, 0x18, R135 ;  /* 0x00000018ff097819 */ /* 0x000fe20000011487 */
[----:B------:R-:W-:Y:S01]  /*ac30*/  IMAD.MOV.U32 R10, RZ, RZ, R139 ;  /* 0x000000ffff0a7224 */ /* 0x000fe200078e008b */
[----:B------:R-:W-:Y:S01]  /*ac40*/  SHF.R.S32.HI R8, RZ, 0x18, R134 ;  /* 0x00000018ff087819 */ /* 0x000fe20000011486 */
[----:B------:R-:W-:Y:S01]  /*ac50*/  IMAD R59, R78, R64, RZ ;  /* 0x000000404e3b7224 */ /* 0x000fe200078e02ff */
[----:B------:R-:W-:Y:S01]  /*ac60*/  I2IP.S8.S32.SAT R64, R2, R0, R109 ;  /* 0x0000000002407239 */ /* 0x000fe2000000146d */
[----:B------:R-:W-:Y:S01]  /*ac70*/  IMAD R15, R87, R82, R15 ;  /* 0x00000052570f7224 */ /* 0x000fe200078e020f */
[----:B------:R-:W-:Y:S01]  /*ac80*/  MOV R2, R136 ;  /* 0x0000008800027202 */ /* 0x000fe20000000f00 */
[C---:B------:R-:W-:Y:S01]  /*ac90*/  IMAD R4, R78.reuse, R17, RZ ;  /* 0x000000114e047224 */ /* 0x040fe200078e02ff */
[----:B------:R-:W-:Y:S01]  /*aca0*/  SHF.R.S32.HI R0, RZ, 0x18, R137 ;  /* 0x00000018ff007819 */ /* 0x000fe20000011489 */
[----:B------:R-:W-:Y:S01]  /*acb0*/  IMAD R5, R78, R18, RZ ;  /* 0x000000124e057224 */ /* 0x000fe200078e02ff */
[----:B------:R-:W-:Y:S01]  /*acc0*/  I2IP.S8.S32.SAT R14, R15, R14, RZ ;  /* 0x0000000e0f0e7239 */ /* 0x000fe200000014ff */
[-C--:B------:R-:W-:Y:S01]  /*acd0*/  IMAD R3, R10, R82.reuse, R3 ;  /* 0x000000520a037224 */ /* 0x080fe200078e0203 */
[----:B------:R-:W-:Y:S01]  /*ace0*/  SHF.R.S32.HI R91, RZ, 0x18, R96 ;  /* 0x00000018ff5b7819 */ /* 0x000fe20000011460 */
[-C--:B------:R-:W-:Y:S01]  /*acf0*/  IMAD R4, R11, R82.reuse, R4 ;  /* 0x000000520b047224 */ /* 0x080fe200078e0204 */
[----:B------:R-:W-:Y:S01]  /*ad00*/  PRMT R96, R110, 0x8880, RZ ;  /* 0x000088806e607816 */ /* 0x000fe200000000ff */
[-C--:B------:R-:W-:Y:S01]  /*ad10*/  IMAD R5, R0, R82.reuse, R5 ;  /* 0x0000005200057224 */ /* 0x080fe200078e0205 */
[----:B------:R-:W-:Y:S01]  /*ad20*/  MOV R0, R133 ;  /* 0x0000008500007202 */ /* 0x000fe20000000f00 */
[C---:B------:R-:W-:Y:S01]  /*ad30*/  IMAD R16, R78.reuse, R21, RZ ;  /* 0x000000154e107224 */ /* 0x040fe200078e02ff */
[----:B------:R-:W-:Y:S01]  /*ad40*/  SHF.L.U32 R131, R97, 0x8, RZ ;  /* 0x0000000861837819 */ /* 0x000fe200000006ff */
[----:B------:R-:W-:Y:S01]  /*ad50*/  IMAD R6, R89, R82, R6 ;  /* 0x0000005259067224 */ /* 0x000fe200078e0206 */
[----:B------:R-:W-:Y:S01]  /*ad60*/  SHF.R.S32.HI R97, RZ, 0x18, R99 ;  /* 0x00000018ff617819 */ /* 0x000fe20000011463 */
[----:B------:R-:W-:Y:S01]  /*ad70*/  IMAD R17, R78, R22, RZ ;  /* 0x000000164e117224 */ /* 0x000fe200078e02ff */
[----:B------:R-:W-:Y:S01]  /*ad80*/  SHF.L.U32 R125, R99, 0x8, RZ ;  /* 0x00000008637d7819 */ /* 0x000fe200000006ff */
[-C--:B------:R-:W-:Y:S01]  /*ad90*/  IMAD R7, R2, R82.reuse, R7 ;  /* 0x0000005202077224 */ /* 0x080fe200078e0207 */
[----:B------:R-:W-:Y:S01]  /*ada0*/  I2IP.S8.S32.SAT R5, R6, R5, RZ ;  /* 0x0000000506057239 */ /* 0x000fe200000014ff */
[----:B------:R-:W-:Y:S01]  /*adb0*/  IMAD R18, R78, R23, RZ ;  /* 0x000000174e127224 */ /* 0x000fe200078e02ff */
[----:B------:R-:W-:Y:S01]  /*adc0*/  SHF.R.S32.HI R2, RZ, 0x18, R131 ;  /* 0x00000018ff027819 */ /* 0x000fe20000011483 */
[-C--:B------:R-:W-:Y:S01]  /*add0*/  IMAD R16, R9, R82.reuse, R16 ;  /* 0x0000005209107224 */ /* 0x080fe200078e0210 */
[----:B------:R-:W-:Y:S01]  /*ade0*/  SHF.R.S32.HI R9, RZ, 0x18, R132 ;  /* 0x00000018ff097819 */ /* 0x000fe20000011484 */
[----:B------:R-:W-:Y:S01]  /*adf0*/  IMAD R17, R8, R82, R17 ;  /* 0x0000005208117224 */ /* 0x000fe200078e0211 */
[----:B------:R-:W-:Y:S01]  /*ae00*/  SHF.R.S32.HI R99, RZ, 0x18, R104 ;  /* 0x00000018ff637819 */ /* 0x000fe20000011468 */
[----:B------:R-:W-:Y:S01]  /*ae10*/  IMAD R22, R78, R27, RZ ;  /* 0x0000001b4e167224 */ /* 0x000fe200078e02ff */
[----:B------:R-:W-:Y:S01]  /*ae20*/  SHF.L.U32 R122, R104, 0x8, RZ ;  /* 0x00000008687a7819 */ /* 0x000fe200000006ff */
[----:B------:R-:W-:Y:S01]  /*ae30*/  IMAD R27, R78, R32, RZ ;  /* 0x000000204e1b7224 */ /* 0x000fe200078e02ff */
[----:B------:R-:W-:Y:S01]  /*ae40*/  SHF.L.U32 R113, R106, 0x8, RZ ;  /* 0x000000086a717819 */ /* 0x000fe200000006ff */
[----:B------:R-:W-:Y:S01]  /*ae50*/  IMAD R18, R91, R82, R18 ;  /* 0x000000525b127224 */ /* 0x000fe200078e0212 */
[C---:B------:R-:W-:Y:S01]  /*ae60*/  SHF.L.U32 R106, R107.reuse, 0x10, RZ ;  /* 0x000000106b6a7819 */ /* 0x040fe200000006ff */
[C---:B------:R-:W-:Y:S01]  /*ae70*/  IMAD R32, R78.reuse, R37, RZ ;  /* 0x000000254e207224 */ /* 0x040fe200078e02ff */
[----:B------:R-:W-:Y:S01]  /*ae80*/  SHF.L.U32 R104, R107, 0x8, RZ ;  /* 0x000000086b687819 */ /* 0x000fe200000006ff */
[----:B------:R-:W-:Y:S01]  /*ae90*/  IMAD R21, R78, R26, RZ ;  /* 0x0000001a4e157224 */ /* 0x000fe200078e02ff */
[----:B------:R-:W-:Y:S01]  /*aea0*/  I2IP.S8.S32.SAT R17, R18, R17, RZ ;  /* 0x0000001112117239 */ /* 0x000fe200000014ff */
[----:B------:R-:W-:Y:S01]  /*aeb0*/  IMAD R37, R78, R42, RZ ;  /* 0x0000002a4e257224 */ /* 0x000fe200078e02ff */
[----:B------:R-:W-:Y:S01]  /*aec0*/  SHF.R.S32.HI R107, RZ, 0x18, R111 ;  /* 0x00000018ff6b7819 */ /* 0x000fe2000001146f */
[----:B------:R-:W-:Y:S01]  /*aed0*/  IMAD R19, R0, R82, R19 ;  /* 0x0000005200137224 */ /* 0x000fe200078e0213 */
[----:B------:R-:W-:Y:S01]  /*aee0*/  I2IP.S8.S32.SAT R16, R16, R7, R17 ;  /* 0x0000000710107239 */ /* 0x000fe20000001411 */
[C---:B------:R-:W-:Y:S01]  /*aef0*/  IMAD R42, R78.reuse, R47, RZ ;  /* 0x0000002f4e2a7224 */ /* 0x040fe200078e02ff */
[----:B------:R-:W-:Y:S01]  /*af00*/  MOV R0, R130 ;  /* 0x0000008200007202 */ /* 0x000fe20000000f00 */
[----:B------:R-:W-:Y:S01]  /*af10*/  IMAD R47, R78, R52, RZ ;  /* 0x000000344e2f7224 */ /* 0x000fe200078e02ff */
[----:B------:R-:W-:Y:S01]  /*af20*/  SHF.L.U32 R114, R108, 0x8, RZ ;  /* 0x000000086c727819 */ /* 0x000fe200000006ff */
[----:B------:R-:W-:Y:S01]  /*af30*/  IMAD R20, R9, R82, R20 ;  /* 0x0000005209147224 */ /* 0x000fe200078e0214 */
[----:B------:R-:W-:Y:S01]  /*af40*/  SHF.L.U32 R84, R111, 0x8, RZ ;  /* 0x000000086f547819 */ /* 0x000fe200000006ff */
[----:B------:R-:W-:Y:S01]  /*af50*/  IMAD R52, R78, R57, RZ ;  /* 0x000000394e347224 */ /* 0x000fe200078e02ff */
[----:B------:R-:W-:Y:S01]  /*af60*/  IADD3 R76, PT, PT, R76, 0x1, RZ ;  /* 0x000000014c4c7810 */ /* 0x000fe20007ffe0ff */
[C---:B------:R-:W-:Y:S02]  /*af70*/  IMAD R23, R78.reuse, R28, RZ ;  /* 0x0000001c4e177224 */ /* 0x040fe400078e02ff */
[----:B------:R-:W-:Y:S02]  /*af80*/  IMAD R57, R78, R62, RZ ;  /* 0x0000003e4e397224 */ /* 0x000fe400078e02ff */
[-C--:B------:R-:W-:Y:S01]  /*af90*/  IMAD R21, R2, R82.reuse, R21 ;  /* 0x0000005202157224 */ /* 0x080fe200078e0215 */
[----:B------:R-:W-:Y:S01]  /*afa0*/  MOV R2, R127 ;  /* 0x0000007f00027202 */ /* 0x000fe20000000f00 */
[----:B------:R-:W-:Y:S01]  /*afb0*/  IMAD R62, R78, R67, RZ ;  /* 0x000000434e3e7224 */ /* 0x000fe200078e02ff */
[----:B------:R-:W-:Y:S01]  /*afc0*/  I2IP.S8.S32.SAT R67, R4, R3, R5 ;  /* 0x0000000304437239 */ /* 0x000fe20000001405 */
[-C--:B------:R-:W-:Y:S01]  /*afd0*/  IMAD R22, R93, R82.reuse, R22 ;  /* 0x000000525d167224 */ /* 0x080fe200078e0216 */
[----:B------:R-:W-:Y:S01]  /*afe0*/  SHF.R.S32.HI R3, RZ, 0x18, R129 ;  /* 0x00000018ff037819 */ /* 0x000fe20000011481 */
[-C--:B------:R-:W-:Y:S01]  /*aff0*/  IMAD R23, R0, R82.reuse, R23 ;  /* 0x0000005200177224 */ /* 0x080fe200078e0217 */
[----:B------:R-:W-:Y:S01]  /*b000*/  SHF.R.S32.HI R0, RZ, 0x18, R128 ;  /* 0x00000018ff007819 */ /* 0x000fe20000011480 */
[----:B------:R-:W-:Y:S01]  /*b010*/  IMAD R26, R78, R31, RZ ;  /* 0x0000001f4e1a7224 */ /* 0x000fe200078e02ff */
[----:B------:R-:W-:Y:S01]  /*b020*/  I2IP.S8.S32.SAT R17, R22, R21, RZ ;  /* 0x0000001516117239 */ /* 0x000fe200000014ff */
[-C--:B------:R-:W-:Y:S01]  /*b030*/  IMAD R24, R3, R82.reuse, R24 ;  /* 0x0000005203187224 */ /* 0x080fe200078e0218 */
[----:B------:R-:W-:Y:S01]  /*b040*/  SHF.R.S32.HI R3, RZ, 0x18, R126 ;  /* 0x00000018ff037819 */ /* 0x000fe2000001147e */
[-C--:B------:R-:W-:Y:S01]  /*b050*/  IMAD R25, R0, R82.reuse, R25 ;  /* 0x0000005200197224 */ /* 0x080fe200078e0219 */
[----:B------:R-:W-:Y:S01]  /*b060*/  I2IP.S8.S32.SAT R17, R20, R19, R17 ;  /* 0x0000001314117239 */ /* 0x000fe20000001411 */
[----:B------:R-:W-:Y:S01]  /*b070*/  IMAD R28, R78, R33, RZ ;  /* 0x000000214e1c7224 */ /* 0x000fe200078e02ff */
[----:B------:R-:W-:Y:S01]  /*b080*/  SHF.R.S32.HI R4, RZ, 0x18, R125 ;  /* 0x00000018ff047819 */ /* 0x000fe2000001147d */
[-C--:B------:R-:W-:Y:S02]  /*b090*/  IMAD R26, R95, R82.reuse, R26 ;  /* 0x000000525f1a7224 */ /* 0x080fe400078e021a */
[-C--:B------:R-:W-:Y:S01]  /*b0a0*/  IMAD R27, R2, R82.reuse, R27 ;  /* 0x00000052021b7224 */ /* 0x080fe200078e021b */
[----:B------:R-:W-:Y:S01]  /*b0b0*/  MOV R2, R121 ;  /* 0x0000007900027202 */ /* 0x000fe20000000f00 */
[----:B------:R-:W-:Y:S01]  /*b0c0*/  IMAD R28, R3, R82, R28 ;  /* 0x00000052031c7224 */ /* 0x000fe200078e021c */
[----:B------:R-:W-:Y:S01]  /*b0d0*/  I2IP.S8.S32.SAT R18, R26, R25, RZ ;  /* 0x000000191a127239 */ /* 0x000fe200000014ff */
[----:B------:R-:W-:Y:S01]  /*b0e0*/  IMAD R31, R78, R36, RZ ;  /* 0x000000244e1f7224 */ /* 0x000fe200078e02ff */
[----:B------:R-:W-:Y:S01]  /*b0f0*/  SHF.R.S32.HI R3, RZ, 0x18, R123 ;  /* 0x00000018ff037819 */ /* 0x000fe2000001147b */
[-C--:B------:R-:W-:Y:S01]  /*b100*/  IMAD R29, R4, R82.reuse, R29 ;  /* 0x00000052041d7224 */ /* 0x080fe200078e021d */
[----:B------:R-:W-:Y:S01]  /*b110*/  I2IP.S8.S32.SAT R18, R24, R23, R18 ;  /* 0x0000001718127239 */ /* 0x000fe20000001412 */
[----:B------:R-:W-:Y:S01]  /*b120*/  IMAD.MOV.U32 R0, RZ, RZ, R124 ;  /* 0x000000ffff007224 */ /* 0x000fe200078e007c */
[----:B------:R-:W-:Y:S01]  /*b130*/  SHF.R.S32.HI R4, RZ, 0x18, R119 ;  /* 0x00000018ff047819 */ /* 0x000fe20000011477 */
[-C--:B------:R-:W-:Y:S02]  /*b140*/  IMAD R30, R97, R82.reuse, R30 ;  /* 0x00000052611e7224 */ /* 0x080fe400078e021e */
[----:B------:R-:W-:Y:S01]  /*b150*/  IMAD R31, R0, R82, R31 ;  /* 0x00000052001f7224 */ /* 0x000fe200078e021f */
[----:B------:R-:W-:Y:S01]  /*b160*/  SHF.R.S32.HI R0, RZ, 0x18, R122 ;  /* 0x00000018ff007819 */ /* 0x000fe2000001147a */
[----:B------:R-:W-:Y:S01]  /*b170*/  IMAD R33, R78, R38, RZ ;  /* 0x000000264e217224 */ /* 0x000fe200078e02ff */
[----:B------:R-:W-:Y:S01]  /*b180*/  I2IP.S8.S32.SAT R19, R30, R29, RZ ;  /* 0x0000001d1e137239 */ /* 0x000fe200000014ff */
[-C--:B------:R-:W-:Y:S01]  /*b190*/  IMAD R32, R3, R82.reuse, R32 ;  /* 0x0000005203207224 */ /* 0x080fe200078e0220 */
[----:B------:R-:W-:Y:S01]  /*b1a0*/  SHF.R.S32.HI R3, RZ, 0x18, R120 ;  /* 0x00000018ff037819 */ /* 0x000fe20000011478 */
[----:B------:R-:W-:Y:S01]  /*b1b0*/  IMAD R33, R0, R82, R33 ;  /* 0x0000005200217224 */ /* 0x000fe200078e0221 */
[----:B------:R-:W-:Y:S01]  /*b1c0*/  I2IP.S8.S32.SAT R19, R28, R27, R19 ;  /* 0x0000001b1c137239 */ /* 0x000fe20000001413 */
[----:B------:R-:W-:Y:S01]  /*b1d0*/  IMAD R36, R78, R41, RZ ;  /* 0x000000294e247224 */ /* 0x000fe200078e02ff */
[----:B------:R-:W-:Y:S01]  /*b1e0*/  MOV R0, R118 ;  /* 0x0000007600007202 */ /* 0x000fe20000000f00 */
[-C--:B------:R-:W-:Y:S02]  /*b1f0*/  IMAD R34, R99, R82.reuse, R34 ;  /* 0x0000005263227224 */ /* 0x080fe400078e0222 */
[----:B------:R-:W-:Y:S01]  /*b200*/  IMAD R35, R2, R82, R35 ;  /* 0x0000005202237224 */ /* 0x000fe200078e0223 */
[----:B------:R-:W-:Y:S01]  /*b210*/  MOV R2, R112 ;  /* 0x0000007000027202 */ /* 0x000fe20000000f00 */
[----:B------:R-:W-:Y:S01]  /*b220*/  IMAD R38, R78, R43, RZ ;  /* 0x0000002b4e267224 */ /* 0x000fe200078e02ff */
[----:B------:R-:W-:Y:S01]  /*b230*/  I2IP.S8.S32.SAT R33, R34, R33, RZ ;  /* 0x0000002122217239 */ /* 0x000fe200000014ff */
[-C--:B------:R-:W-:Y:S01]  /*b240*/  IMAD R36, R3, R82.reuse, R36 ;  /* 0x0000005203247224 */ /* 0x080fe200078e0224 */
[----:B------:R-:W-:Y:S01]  /*b250*/  SHF.R.S32.HI R3, RZ, 0x18, R116 ;  /* 0x00000018ff037819 */ /* 0x000fe20000011474 */
[-C--:B------:R-:W-:Y:S01]  /*b260*/  IMAD R37, R4, R82.reuse, R37 ;  /* 0x0000005204257224 */ /* 0x080fe200078e0225 */
[----:B------:R-:W-:Y:S01]  /*b270*/  I2IP.S8.S32.SAT R32, R32, R31, R33 ;  /* 0x0000001f20207239 */ /* 0x000fe20000001421 */
[-C--:B------:R-:W-:Y:S01]  /*b280*/  IMAD R38, R101, R82.reuse, R38 ;  /* 0x0000005265267224 */ /* 0x080fe200078e0226 */
[----:B------:R-:W-:Y:S01]  /*b290*/  SHF.R.S32.HI R4, RZ, 0x18, R104 ;  /* 0x00000018ff047819 */ /* 0x000fe20000011468 */
[----:B------:R-:W-:Y:S01]  /*b2a0*/  IMAD R39, R0, R82, R39 ;  /* 0x0000005200277224 */ /* 0x000fe200078e0227 */
[----:B------:R-:W-:Y:S01]  /*b2b0*/  SHF.R.S32.HI R0, RZ, 0x18, R113 ;  /* 0x00000018ff007819 */ /* 0x000fe20000011471 */
[----:B------:R-:W-:Y:S01]  /*b2c0*/  IMAD R41, R78, R46, RZ ;  /* 0x0000002e4e297224 */ /* 0x000fe200078e02ff */
[----:B------:R-:W-:Y:S01]  /*b2d0*/  I2IP.S8.S32.SAT R37, R38, R37, RZ ;  /* 0x0000002526257239 */ /* 0x000fe200000014ff */
[----:B------:R-:W-:Y:S01]  /*b2e0*/  IMAD R40, R3, R82, R40 ;  /* 0x0000005203287224 */ /* 0x000fe200078e0228 */
[----:B------:R-:W-:Y:S01]  /*b2f0*/  SHF.R.S32.HI R3, RZ, 0x18, R106 ;  /* 0x00000018ff037819 */ /* 0x000fe2000001146a */
[----:B------:R-:W-:Y:S01]  /*b300*/  IMAD R43, R78, R48, RZ ;  /* 0x000000304e2b7224 */ /* 0x000fe200078e02ff */
[----:B------:R-:W-:Y:S01]  /*b310*/  I2IP.S8.S32.SAT R33, R36, R35, R37 ;  /* 0x0000002324217239 */ /* 0x000fe20000001425 */
[-C--:B------:R-:W-:Y:S01]  /*b320*/  IMAD R41, R0, R82.reuse, R41 ;  /* 0x0000005200297224 */ /* 0x080fe200078e0229 */
[----:B------:R-:W-:Y:S01]  /*b330*/  MOV R0, R117 ;  /* 0x0000007500007202 */ /* 0x000fe20000000f00 */
[-C--:B------:R-:W-:Y:S02]  /*b340*/  IMAD R42, R103, R82.reuse, R42 ;  /* 0x00000052672a7224 */ /* 0x080fe400078e022a */
        /* <DEDUP_REMOVED lines=11> */
[-C--:B------:R-:W-:Y:S02]  /*b400*/  IMAD R47, R0, R82.reuse, R47 ;  /* 0x00000052002f7224 */ /* 0x080fe400078e022f */
[----:B------:R-:W-:Y:S01]  /*b410*/  IMAD R48, R3, R82, R48 ;  /* 0x0000005203307224 */ /* 0x000fe200078e0230 */
[----:B------:R-:W-:Y:S01]  /*b420*/  SHF.R.S32.HI R3, RZ, 0x18, R100 ;  /* 0x00000018ff037819 */ /* 0x000fe20000011464 */
[----:B------:R-:W-:Y:S01]  /*b430*/  IMAD R51, R78, R56, RZ ;  /* 0x000000384e337224 */ /* 0x000fe200078e02ff */
[----:B------:R-:W-:Y:S01]  /*b440*/  I2IP.S8.S32.SAT R35, R46, R45, RZ ;  /* 0x0000002d2e237239 */ /* 0x000fe200000014ff */
[-C--:B------:R-:W-:Y:S01]  /*b450*/  IMAD R49, R2, R82.reuse, R49 ;  /* 0x0000005202317224 */ /* 0x080fe200078e0231 */
[----:B------:R-:W-:Y:S01]  /*b460*/  SHF.R.S32.HI R2, RZ, 0x18, R98 ;  /* 0x00000018ff027819 */ /* 0x000fe20000011462 */
[----:B------:R-:W-:Y:S01]  /*b470*/  IMAD.MOV.U32 R0, RZ, RZ, R102 ;  /* 0x000000ffff007224 */ /* 0x000fe200078e0066 */
[----:B------:R-:W-:Y:S01]  /*b480*/  I2IP.S8.S32.SAT R35, R44, R43, R35 ;  /* 0x0000002b2c237239 */ /* 0x000fe20000001423 */
[-C--:B------:R-:W-:Y:S02]  /*b490*/  IMAD R50, R81, R82.reuse, R50 ;  /* 0x0000005251327224 */ /* 0x080fe400078e0232 */
[----:B------:R-:W-:Y:S01]  /*b4a0*/  IMAD R51, R0, R82, R51 ;  /* 0x0000005200337224 */ /* 0x000fe200078e0233 */
[----:B------:R-:W-:Y:S01]  /*b4b0*/  MOV R0, R96 ;  /* 0x0000006000007202 */ /* 0x000fe20000000f00 */
[----:B------:R-:W-:Y:S01]  /*b4c0*/  IMAD R53, R78, R58, RZ ;  /* 0x0000003a4e357224 */ /* 0x000fe200078e02ff */
[----:B------:R-:W-:Y:S01]  /*b4d0*/  I2IP.S8.S32.SAT R49, R50, R49, RZ ;  /* 0x0000003132317239 */ /* 0x000fe200000014ff */
[-C--:B------:R-:W-:Y:S01]  /*b4e0*/  IMAD R52, R3, R82.reuse, R52 ;  /* 0x0000005203347224 */ /* 0x080fe200078e0234 */
[----:B------:R-:W-:Y:S01]  /*b4f0*/  SHF.R.S32.HI R3, RZ, 0x18, R94 ;  /* 0x00000018ff037819 */ /* 0x000fe2000001145e */
[----:B------:R-:W-:Y:S01]  /*b500*/  IMAD R53, R2, R82, R53 ;  /* 0x0000005202357224 */ /* 0x000fe200078e0235 */
[----:B------:R-:W-:Y:S01]  /*b510*/  MOV R2, R90 ;  /* 0x0000005a00027202 */ /* 0x000fe20000000f00 */
[----:B------:R-:W-:Y:S01]  /*b520*/  IMAD R54, R83, R82, R54 ;  /* 0x0000005253367224 */ /* 0x000fe200078e0236 */
[----:B------:R-:W-:Y:S01]  /*b530*/  I2IP.S8.S32.SAT R48, R48, R47, R49 ;  /* 0x0000002f30307239 */ /* 0x000fe20000001431 */
[C---:B------:R-:W-:Y:S02]  /*b540*/  IMAD R56, R78.reuse, R61, RZ ;  /* 0x0000003d4e387224 */ /* 0x040fe400078e02ff */
[----:B------:R-:W-:Y:S01]  /*b550*/  IMAD R61, R78, R66, RZ ;  /* 0x000000424e3d7224 */ /* 0x000fe200078e02ff */
[----:B------:R-:W-:Y:S01]  /*b560*/  I2IP.S8.S32.SAT R66, R13, R12, R14 ;  /* 0x0000000c0d427239 */ /* 0x000fe2000000140e */
[-C--:B------:R-:W-:Y:S01]  /*b570*/  IMAD R55, R0, R82.reuse, R55 ;  /* 0x0000005200377224 */ /* 0x080fe200078e0237 */
[----:B------:R-:W-:Y:S01]  /*b580*/  SHF.R.S32.HI R0, RZ, 0x18, R92 ;  /* 0x00000018ff007819 */ /* 0x000fe2000001145c */
[-C--:B------:R-:W-:Y:S01]  /*b590*/  IMAD R56, R3, R82.reuse, R56 ;  /* 0x0000005203387224 */ /* 0x080fe200078e0238 */
[----:B------:R-:W-:Y:S01]  /*b5a0*/  I2IP.S8.S32.SAT R49, R54, R53, RZ ;  /* 0x0000003536317239 */ /* 0x000fe200000014ff */
[----:B------:R1:W-:Y:S01]  /*b5b0*/  STS.128 [R155+UR49+0xa200], R64 ;  /* 0x00a200409b007988 */ /* 0x0003e20008000c31 */
[----:B------:R-:W-:Y:S01]  /*b5c0*/  IMAD R58, R78, R63, RZ ;  /* 0x0000003f4e3a7224 */ /* 0x000fe200078e02ff */
[----:B------:R-:W-:Y:S01]  /*b5d0*/  SHF.R.S32.HI R3, RZ, 0x18, R88 ;  /* 0x00000018ff037819 */ /* 0x000fe20000011458 */
[-C--:B------:R-:W-:Y:S01]  /*b5e0*/  IMAD R57, R0, R82.reuse, R57 ;  /* 0x0000005200397224 */ /* 0x080fe200078e0239 */
[----:B------:R-:W-:Y:S01]  /*b5f0*/  I2IP.S8.S32.SAT R49, R52, R51, R49 ;  /* 0x0000003334317239 */ /* 0x000fe20000001431 */
[-C--:B------:R-:W-:Y:S02]  /*b600*/  IMAD R58, R85, R82.reuse, R58 ;  /* 0x00000052553a7224 */ /* 0x080fe400078e023a */
[-C--:B------:R-:W-:Y:S01]  /*b610*/  IMAD R59, R2, R82.reuse, R59 ;  /* 0x00000052023b7224 */ /* 0x080fe200078e023b */
[----:B------:R1:W-:Y:S01]  /*b620*/  STS.128 [R175+0xa200], R16 ;  /* 0x00a20010af007388 */ /* 0x0003e20000000c00 */
[-C--:B------:R-:W-:Y:S01]  /*b630*/  IMAD R60, R3, R82.reuse, R60 ;  /* 0x00000052033c7224 */ /* 0x080fe200078e023c */
[----:B------:R-:W-:Y:S01]  /*b640*/  I2IP.S8.S32.SAT R50, R58, R57, RZ ;  /* 0x000000393a327239 */ /* 0x000fe200000014ff */
[-C--:B------:R-:W-:Y:S02]  /*b650*/  IMAD R61, R4, R82.reuse, R61 ;  /* 0x00000052043d7224 */ /* 0x080fe400078e023d */
[----:B------:R-:W-:Y:S01]  /*b660*/  IMAD R62, R107, R82, R62 ;  /* 0x000000526b3e7224 */ /* 0x000fe200078e023e */
[----:B------:R-:W-:Y:S02]  /*b670*/  I2IP.S8.S32.SAT R50, R56, R55, R50 ;  /* 0x0000003738327239 */ /* 0x000fe40000001432 */
[----:B------:R1:W-:Y:S02]  /*b680*/  STS.128 [R174+0xa200], R32 ;  /* 0x00a20020ae007388 */ /* 0x0003e40000000c00 */
        /* <DEDUP_REMOVED lines=20> */
.L_x_140:
[----:B------:R-:W-:Y:S05]  /*b7d0*/  BSYNC.RECONVERGENT B0 ;  /* 0x0000000000007941 */ /* 0x000fea0003800200 */
.L_x_139:
[----:B------:R-:W-:Y:S01]  /*b7e0*/  BAR.SYNC.DEFER_BLOCKING 0x1, 0x80 ;  /* 0x0042000000007b1d */ /* 0x000fe20000010000 */
[----:B------:R-:W-:Y:S01]  /*b7f0*/  ISETP.NE.AND P2, PT, R170, RZ, PT ;  /* 0x000000ffaa00720c */ /* 0x000fe20003f45270 */
[----:B------:R-:W-:Y:S01]  /*b800*/  IMAD.IADD R20, R75, 0x1, R152 ;  /* 0x000000014b147824 */ /* 0x000fe200078e0298 */
[----:B------:R-:W-:Y:S01]  /*b810*/  ISETP.NE.AND P0, PT, R172, 0x2, PT ;  /* 0x00000002ac00780c */ /* 0x000fe20003f05270 */
[----:B------:R-:W-:Y:S01]  /*b820*/  IMAD.IADD R21, R77, 0x1, R154 ;  /* 0x000000014d157824 */ /* 0x000fe200078e029a */
[----:B------:R-:W-:Y:S02]  /*b830*/  ISETP.NE.AND P1, PT, R76, 0x2, PT ;  /* 0x000000024c00780c */ /* 0x000fe40003f25270 */
[----:B------:R-:W-:Y:S02]  /*b840*/  SEL R0, RZ, 0x1, P0 ;  /* 0x00000001ff007807 */ /* 0x000fe40000000000 */
[----:B------:R-:W-:Y:S02]  /*b850*/  SEL R3, RZ, 0x1, P1 ;  /* 0x00000001ff037807 */ /* 0x000fe40000800000 */
[----:B------:R-:W-:Y:S02]  /*b860*/  LOP3.LUT R163, R163, R0, RZ, 0x3c, !PT ;  /* 0x00000000a3a37212 */ /* 0x000fe400078e3cff */
[----:B------:R-:W-:Y:S02]  /*b870*/  LOP3.LUT R164, R164, R3, RZ, 0x3c, !PT ;  /* 0x00000003a4a47212 */ /* 0x000fe400078e3cff */
[----:B------:R-:W-:Y:S02]  /*b880*/  @P2 R2UR UR36, R160 ;  /* 0x00000000a02422ca */ /* 0x000fe400000e0000 */
[----:B------:R-:W-:Y:S02]  /*b890*/  SEL R172, R172, RZ, P0 ;  /* 0x000000ffacac7207 */ /* 0x000fe40000000000 */
[----:B------:R-:W-:Y:S01]  /*b8a0*/  SEL R76, R76, RZ, P1 ;  /* 0x000000ff4c4c7207 */ /* 0x000fe20000800000 */
[----:B------:R-:W-:Y:S10]  /*b8b0*/  @P2 BRA `(.L_x_141) ;  /* 0xffffff9800ac2947 */ /* 0x000ff4000383ffff */
[----:B------:R-:W-:Y:S05]  /*b8c0*/  EXIT ;  /* 0x000000000000794d */ /* 0x000fea0003800000 */
.L_x_24:
[----:B--2---:R2:W4:Y:S02]  /*b8d0*/  SYNCS.PHASECHK.TRANS64.TRYWAIT P0, [R3+URZ+0xf0], R2 ;  /* 0x0000f002030075a7 */ /* 0x00452400080011ff */
[----:B----4-:R-:W-:Y:S05]  /*b8e0*/  @!P0 NANOSLEEP.SYNCS 0x989680 ;  /* 0x009896800000895d */ /* 0x010fea0003900000 */
[----:B------:R-:W4:Y:S02]  /*b8f0*/  @!P0 SYNCS.PHASECHK.TRANS64 P0, [R3+URZ+0xf0], R2 ;  /* 0x0000f002030085a7 */ /* 0x000f2400080010ff */
[----:B----4-:R-:W-:Y:S05]  /*b900*/  @!P0 BRA `(.L_x_24) ;  /* 0xfffffffc00f08947 */ /* 0x010fea000383ffff */
[----:B------:R-:W-:Y:S05]  /*b910*/  BRA `(.L_x_142) ;  /* 0xffffff5c00b47947 */ /* 0x000fea000383ffff */
.L_x_27:
[----:B-1----:R-:W-:-:S07]  /*b920*/  MOV R2, UR33 ;  /* 0x0000002100027c02 */ /* 0x002fce0008000f00 */
.L_x_143:
[----:B-1----:R1:W2:Y:S02]  /*b930*/  SYNCS.PHASECHK.TRANS64.TRYWAIT P0, [R2+URZ+0x28], R5 ;  /* 0x00002805020075a7 */ /* 0x0022a400080011ff */
[----:B--2---:R-:W-:Y:S05]  /*b940*/  @!P0 NANOSLEEP.SYNCS 0x989680 ;  /* 0x009896800000895d */ /* 0x004fea0003900000 */
[----:B------:R-:W2:Y:S02]  /*b950*/  @!P0 SYNCS.PHASECHK.TRANS64 P0, [R2+URZ+0x28], R5 ;  /* 0x00002805020085a7 */ /* 0x000ea400080010ff */
[----:B--2---:R-:W-:Y:S05]  /*b960*/  @!P0 BRA `(.L_x_143) ;  /* 0xfffffffc00f08947 */ /* 0x004fea000383ffff */
[----:B------:R-:W-:Y:S05]  /*b970*/  BRA `(.L_x_26) ;  /* 0xffffff6000187947 */ /* 0x000fea000383ffff */
.L_x_34:
[----:B-1----:R-:W-:-:S07]  /*b980*/  MOV R2, UR17 ;  /* 0x0000001100027c02 */ /* 0x002fce0008000f00 */
.L_x_144:
[----:B-1----:R1:W2:Y:S02]  /*b990*/  SYNCS.PHASECHK.TRANS64.TRYWAIT P0, [R2+URZ+0x28], R5 ;  /* 0x00002805020075a7 */ /* 0x0022a400080011ff */
[----:B--2---:R-:W-:Y:S05]  /*b9a0*/  @!P0 NANOSLEEP.SYNCS 0x989680 ;  /* 0x009896800000895d */ /* 0x004fea0003900000 */
[----:B------:R-:W2:Y:S02]  /*b9b0*/  @!P0 SYNCS.PHASECHK.TRANS64 P0, [R2+URZ+0x28], R5 ;  /* 0x00002805020085a7 */ /* 0x000ea400080010ff */
[----:B--2---:R-:W-:Y:S05]  /*b9c0*/  @!P0 BRA `(.L_x_144) ;  /* 0xfffffffc00f08947 */ /* 0x004fea000383ffff */
[----:B------:R-:W-:Y:S05]  /*b9d0*/  BRA `(.L_x_33) ;  /* 0xffffff6000d07947 */ /* 0x000fea000383ffff */
.L_x_39:
[----:B-1----:R1:W2:Y:S02]  /*b9e0*/  SYNCS.PHASECHK.TRANS64.TRYWAIT P0, [R2+URZ+0xa0], R3 ;  /* 0x0000a003020075a7 */ /* 0x0022a400080011ff */
[----:B--2---:R-:W-:Y:S05]  /*b9f0*/  @!P0 NANOSLEEP.SYNCS 0x989680 ;  /* 0x009896800000895d */ /* 0x004fea0003900000 */
[----:B------:R-:W2:Y:S02]  /*ba00*/  @!P0 SYNCS.PHASECHK.TRANS64 P0, [R2+URZ+0xa0], R3 ;  /* 0x0000a003020085a7 */ /* 0x000ea400080010ff */
[----:B--2---:R-:W-:Y:S05]  /*ba10*/  @!P0 BRA `(.L_x_39) ;  /* 0xfffffffc00f08947 */ /* 0x004fea000383ffff */
[----:B------:R-:W-:Y:S05]  /*ba20*/  BRA `(.L_x_145) ;  /* 0xffffff6400707947 */ /* 0x000fea000383ffff */
.L_x_43:
[----:B---3--:R-:W-:-:S07]  /*ba30*/  MOV R0, UR4 ;  /* 0x0000000400007c02 */ /* 0x008fce0008000f00 */
.L_x_146:
[----:B-1----:R1:W2:Y:S02]  /*ba40*/  SYNCS.PHASECHK.TRANS64.TRYWAIT P0, [R0+URZ], R3 ;  /* 0x00000003000075a7 */ /* 0x0022a400080011ff */
[----:B--2---:R-:W-:Y:S05]  /*ba50*/  @!P0 NANOSLEEP.SYNCS 0x989680 ;  /* 0x009896800000895d */ /* 0x004fea0003900000 */
[----:B------:R-:W2:Y:S02]  /*ba60*/  @!P0 SYNCS.PHASECHK.TRANS64 P0, [R0+URZ], R3 ;  /* 0x00000003000085a7 */ /* 0x000ea400080010ff */
[----:B--2---:R-:W-:Y:S05]  /*ba70*/  @!P0 BRA `(.L_x_146) ;  /* 0xfffffffc00f08947 */ /* 0x004fea000383ffff */
[----:B------:R-:W-:Y:S05]  /*ba80*/  BRA `(.L_x_147) ;  /* 0xffffff6800e07947 */ /* 0x000fea000383ffff */
.L_x_44:
[----:B---3--:R-:W-:-:S07]  /*ba90*/  MOV R0, UR4 ;  /* 0x0000000400007c02 */ /* 0x008fce0008000f00 */
.L_x_148:
[----:B-1----:R1:W2:Y:S02]  /*baa0*/  SYNCS.PHASECHK.TRANS64.TRYWAIT P0, [R0+URZ], R3 ;  /* 0x00000003000075a7 */ /* 0x0022a400080011ff */
[----:B--2---:R-:W-:Y:S05]  /*bab0*/  @!P0 NANOSLEEP.SYNCS 0x989680 ;  /* 0x009896800000895d */ /* 0x004fea0003900000 */
[----:B------:R-:W2:Y:S02]  /*bac0*/  @!P0 SYNCS.PHASECHK.TRANS64 P0, [R0+URZ], R3 ;  /* 0x00000003000085a7 */ /* 0x000ea400080010ff */
[----:B--2---:R-:W-:Y:S05]  /*bad0*/  @!P0 BRA `(.L_x_148) ;  /* 0xfffffffc00f08947 */ /* 0x004fea000383ffff */
[----:B------:R-:W-:Y:S05]  /*bae0*/  BRA `(.L_x_149) ;  /* 0xffffff6800ec7947 */ /* 0x000fea000383ffff */
.L_x_45:
[----:B---3--:R-:W-:-:S07]  /*baf0*/  MOV R0, UR4 ;  /* 0x0000000400007c02 */ /* 0x008fce0008000f00 */
.L_x_150:
[----:B-1----:R1:W2:Y:S02]  /*bb00*/  SYNCS.PHASECHK.TRANS64.TRYWAIT P0, [R0+URZ], R3 ;  /* 0x00000003000075a7 */ /* 0x0022a400080011ff */
[----:B--2---:R-:W-:Y:S05]  /*bb10*/  @!P0 NANOSLEEP.SYNCS 0x989680 ;  /* 0x009896800000895d */ /* 0x004fea0003900000 */
[----:B------:R-:W2:Y:S02]  /*bb20*/  @!P0 SYNCS.PHASECHK.TRANS64 P0, [R0+URZ], R3 ;  /* 0x00000003000085a7 */ /* 0x000ea400080010ff */
[----:B--2---:R-:W-:Y:S05]  /*bb30*/  @!P0 BRA `(.L_x_150) ;  /* 0xfffffffc00f08947 */ /* 0x004fea000383ffff */
[----:B------:R-:W-:Y:S05]  /*bb40*/  BRA `(.L_x_151) ;  /* 0xffffff6800f87947 */ /* 0x000fea000383ffff */
.L_x_46:
[----:B---3--:R-:W-:-:S07]  /*bb50*/  MOV R0, UR4 ;  /* 0x0000000400007c02 */ /* 0x008fce0008000f00 */
.L_x_152:
[----:B-1----:R1:W2:Y:S02]  /*bb60*/  SYNCS.PHASECHK.TRANS64.TRYWAIT P0, [R0+URZ], R3 ;  /* 0x00000003000075a7 */ /* 0x0022a400080011ff */
[----:B--2---:R-:W-:Y:S05]  /*bb70*/  @!P0 NANOSLEEP.SYNCS 0x989680 ;  /* 0x009896800000895d */ /* 0x004fea0003900000 */
[----:B------:R-:W2:Y:S02]  /*bb80*/  @!P0 SYNCS.PHASECHK.TRANS64 P0, [R0+URZ], R3 ;  /* 0x00000003000085a7 */ /* 0x000ea400080010ff */
[----:B--2---:R-:W-:Y:S05]  /*bb90*/  @!P0 BRA `(.L_x_152) ;  /* 0xfffffffc00f08947 */ /* 0x004fea000383ffff */
[----:B------:R-:W-:Y:S05]  /*bba0*/  BRA `(.L_x_153) ;  /* 0xffffff6c00047947 */ /* 0x000fea000383ffff */
.L_x_49:
[----:B-1----:R1:W2:Y:S02]  /*bbb0*/  SYNCS.PHASECHK.TRANS64.TRYWAIT P0, [R0+URZ+0xe0], R5 ;  /* 0x0000e005000075a7 */ /* 0x0022a400080011ff */
[----:B--2---:R-:W-:Y:S05]  /*bbc0*/  @!P0 NANOSLEEP.SYNCS 0x989680 ;  /* 0x009896800000895d */ /* 0x004fea0003900000 */
[----:B------:R-:W2:Y:S02]  /*bbd0*/  @!P0 SYNCS.PHASECHK.TRANS64 P0, [R0+URZ+0xe0], R5 ;  /* 0x0000e005000085a7 */ /* 0x000ea400080010ff */
[----:B--2---:R-:W-:Y:S05]  /*bbe0*/  @!P0 BRA `(.L_x_49) ;  /* 0xfffffffc00f08947 */ /* 0x004fea000383ffff */
[----:B------:R-:W-:Y:S05]  /*bbf0*/  BRA `(.L_x_154) ;  /* 0xffffff6c00647947 */ /* 0x000fea000383ffff */
.L_x_50:
[----:B------:R-:W-:-:S07]  /*bc00*/  MOV R0, UR5 ;  /* 0x0000000500007c02 */ /* 0x000fce0008000f00 */
.L_x_155:
[----:B-1----:R1:W2:Y:S02]  /*bc10*/  SYNCS.PHASECHK.TRANS64.TRYWAIT P0, [R0+URZ+0xb0], R7 ;  /* 0x0000b007000075a7 */ /* 0x0022a400080011ff */
[----:B--2---:R-:W-:Y:S05]  /*bc20*/  @!P0 NANOSLEEP.SYNCS 0x989680 ;  /* 0x009896800000895d */ /* 0x004fea0003900000 */
[----:B------:R-:W2:Y:S02]  /*bc30*/  @!P0 SYNCS.PHASECHK.TRANS64 P0, [R0+URZ+0xb0], R7 ;  /* 0x0000b007000085a7 */ /* 0x000ea400080010ff */
[----:B--2---:R-:W-:Y:S05]  /*bc40*/  @!P0 BRA `(.L_x_155) ;  /* 0xfffffffc00f08947 */ /* 0x004fea000383ffff */
[----:B------:R-:W-:Y:S05]  /*bc50*/  BRA `(.L_x_156) ;  /* 0xffffff6c00747947 */ /* 0x000fea000383ffff */
.L_x_51:
[----:B-1----:R1:W2:Y:S02]  /*bc60*/  SYNCS.PHASECHK.TRANS64.TRYWAIT P1, [R0+URZ+0xa0], R5 ;  /* 0x0000a005000075a7 */ /* 0x0022a400080211ff */
[----:B--2---:R-:W-:Y:S05]  /*bc70*/  @!P1 NANOSLEEP.SYNCS 0x989680 ;  /* 0x009896800000995d */ /* 0x004fea0003900000 */
[----:B------:R-:W2:Y:S02]  /*bc80*/  @!P1 SYNCS.PHASECHK.TRANS64 P1, [R0+URZ+0xa0], R5 ;  /* 0x0000a005000095a7 */ /* 0x000ea400080210ff */
[----:B--2---:R-:W-:Y:S05]  /*bc90*/  @!P1 BRA `(.L_x_51) ;  /* 0xfffffffc00f09947 */ /* 0x004fea000383ffff */
[----:B------:R-:W-:Y:S05]  /*bca0*/  BRA `(.L_x_157) ;  /* 0xffffff6c00a47947 */ /* 0x000fea000383ffff */
.L_x_54:
[----:B------:R-:W-:-:S07]  /*bcb0*/  MOV R0, UR5 ;  /* 0x0000000500007c02 */ /* 0x000fce0008000f00 */
.L_x_158:
[----:B-1----:R1:W2:Y:S02]  /*bcc0*/  SYNCS.PHASECHK.TRANS64.TRYWAIT P0, [R0+URZ+0xb0], R3 ;  /* 0x0000b003000075a7 */ /* 0x0022a400080011ff */
[----:B--2---:R-:W-:Y:S05]  /*bcd0*/  @!P0 NANOSLEEP.SYNCS 0x989680 ;  /* 0x009896800000895d */ /* 0x004fea0003900000 */
[----:B------:R-:W2:Y:S02]  /*bce0*/  @!P0 SYNCS.PHASECHK.TRANS64 P0, [R0+URZ+0xb0], R3 ;  /* 0x0000b003000085a7 */ /* 0x000ea400080010ff */
[----:B--2---:R-:W-:Y:S05]  /*bcf0*/  @!P0 BRA `(.L_x_158) ;  /* 0xfffffffc00f08947 */ /* 0x004fea000383ffff */
[----:B------:R-:W-:Y:S05]  /*bd00*/  BRA `(.L_x_53) ;  /* 0xffffff6c00f87947 */ /* 0x000fea000383ffff */
.L_x_63:
[----:B-1----:R-:W-:-:S04]  /*bd10*/  MOV R4, UR6 ;  /* 0x0000000600047c02 */ /* 0x002fc80008000f00 */
[----:B------:R1:W2:Y:S03]  /*bd20*/  SYNCS.PHASECHK.TRANS64.TRYWAIT P0, [R4+URZ+0x8], R5 ;  /* 0x00000805040075a7 */ /* 0x0002a600080011ff */
[----:B--2---:R-:W-:Y:S05]  /*bd30*/  @!P0 NANOSLEEP.SYNCS 0x989680 ;  /* 0x009896800000895d */ /* 0x004fea0003900000 */
[----:B------:R-:W2:Y:S02]  /*bd40*/  @!P0 SYNCS.PHASECHK.TRANS64 P0, [R4+URZ+0x8], R5 ;  /* 0x00000805040085a7 */ /* 0x000ea400080010ff */
[----:B--2---:R-:W-:Y:S05]  /*bd50*/  @!P0 BRA `(.L_x_63) ;  /* 0xfffffffc00ec8947 */ /* 0x004fea000383ffff */
[----:B------:R-:W-:Y:S05]  /*bd60*/  BRA `(.L_x_62) ;  /* 0xffffff7000ac7947 */ /* 0x000fea000383ffff */
.L_x_65:
[----:B------:R-:W-:Y:S01]  /*bd70*/  BSSY B0, `(.L_x_159) ;  /* 0x0000006000007945 */ /* 0x000fe20003800000 */
[----:B------:R-:W-:-:S07]  /*bd80*/  MOV R15, 0xffffffff ;  /* 0xffffffff000f7802 */ /* 0x000fce0000000f00 */
[----:B-1---5:R-:W-:Y:S05]  /*bd90*/  WARPSYNC.COLLECTIVE R15, `(.L_x_160) ;  /* 0x000000000f0c7348 */ /* 0x022fea0003c00000 */
[----:B------:R-:W-:Y:S02]  /*bda0*/  ELECT P6, UR79, PT ;  /* 0x00000000004f782f */ /* 0x000fe400038c0000 */
[----:B------:R-:W-:Y:S01]  /*bdb0*/  MOV R14, UR79 ;  /* 0x0000004f000e7c02 */ /* 0x000fe20008000f00 */
[----:B-1---5:R-:W-:Y:S10]  /*bdc0*/  ENDCOLLECTIVE ;  /* 0x000000000000791b */ /* 0x022ff40003800000 */
.L_x_160:
[----:B------:R-:W-:Y:S05]  /*bdd0*/  BSYNC B0 ;  /* 0x0000000000007941 */ /* 0x000fea0003800000 */
.L_x_159:
[----:B------:R-:W-:Y:S05]  /*bde0*/  BRA `(.L_x_161) ;  /* 0xffffff7000dc7947 */ /* 0x000fea000383ffff */
.L_x_67:
[----:B-1----:R-:W-:-:S04]  /*bdf0*/  MOV R2, UR6 ;  /* 0x0000000600027c02 */ /* 0x002fc80008000f00 */
[----:B------:R1:W2:Y:S03]  /*be00*/  SYNCS.PHASECHK.TRANS64.TRYWAIT P0, [R2+URZ+0x8], R3 ;  /* 0x00000803020075a7 */ /* 0x0002a600080011ff */
[----:B--2---:R-:W-:Y:S05]  /*be10*/  @!P0 NANOSLEEP.SYNCS 0x989680 ;  /* 0x009896800000895d */ /* 0x004fea0003900000 */
[----:B------:R-:W2:Y:S02]  /*be20*/  @!P0 SYNCS.PHASECHK.TRANS64 P0, [R2+URZ+0x8], R3 ;  /* 0x00000803020085a7 */ /* 0x000ea400080010ff */
[----:B--2---:R-:W-:Y:S05]  /*be30*/  @!P0 BRA `(.L_x_67) ;  /* 0xfffffffc00ec8947 */ /* 0x004fea000383ffff */
[----:B------:R-:W-:Y:S05]  /*be40*/  BRA `(.L_x_66) ;  /* 0xffffff7000e07947 */ /* 0x000fea000383ffff */
.L_x_68:
[----:B-1----:R1:W2:Y:S02]  /*be50*/  SYNCS.PHASECHK.TRANS64.TRYWAIT P0, [R0+URZ+0xa0], R5 ;  /* 0x0000a005000075a7 */ /* 0x0022a400080011ff */
[----:B--2---:R-:W-:Y:S05]  /*be60*/  @!P0 NANOSLEEP.SYNCS 0x989680 ;  /* 0x009896800000895d */ /* 0x004fea0003900000 */
[----:B------:R-:W2:Y:S02]  /*be70*/  @!P0 SYNCS.PHASECHK.TRANS64 P0, [R0+URZ+0xa0], R5 ;  /* 0x0000a005000085a7 */ /* 0x000ea400080010ff */
[----:B--2---:R-:W-:Y:S05]  /*be80*/  @!P0 BRA `(.L_x_68) ;  /* 0xfffffffc00f08947 */ /* 0x004fea000383ffff */
[----:B------:R-:W-:Y:S05]  /*be90*/  BRA `(.L_x_162) ;  /* 0xffffff7400cc7947 */ /* 0x000fea000383ffff */
.L_x_70:
[----:B------:R-:W-:-:S07]  /*bea0*/  MOV R0, UR9 ;  /* 0x0000000900007c02 */ /* 0x000fce0008000f00 */
.L_x_163:
[----:B-1----:R1:W2:Y:S02]  /*beb0*/  SYNCS.PHASECHK.TRANS64.TRYWAIT P0, [R0+URZ+0xd0], R5 ;  /* 0x0000d005000075a7 */ /* 0x0022a400080011ff */
[----:B--2---:R-:W-:Y:S05]  /*bec0*/  @!P0 NANOSLEEP.SYNCS 0x989680 ;  /* 0x009896800000895d */ /* 0x004fea0003900000 */
[----:B------:R-:W2:Y:S02]  /*bed0*/  @!P0 SYNCS.PHASECHK.TRANS64 P0, [R0+URZ+0xd0], R5 ;  /* 0x0000d005000085a7 */ /* 0x000ea400080010ff */
[----:B--2---:R-:W-:Y:S05]  /*bee0*/  @!P0 BRA `(.L_x_163) ;  /* 0xfffffffc00f08947 */ /* 0x004fea000383ffff */
[----:B------:R-:W-:Y:S05]  /*bef0*/  BRA `(.L_x_164) ;  /* 0xffffff7800187947 */ /* 0x000fea000383ffff */
.L_x_73:
[----:B------:R-:W-:Y:S07]  /*bf00*/  MOV R0, UR8 ;  /* 0x0000000800007c02 */ /* 0x000fee0008000f00 */
.L_x_165:
[----:B-1----:R1:W2:Y:S02]  /*bf10*/  SYNCS.PHASECHK.TRANS64.TRYWAIT P0, [R0+URZ], R5 ;  /* 0x00000005000075a7 */ /* 0x0022a400080011ff */
[----:B--2---:R-:W-:Y:S05]  /*bf20*/  @!P0 NANOSLEEP.SYNCS 0x989680 ;  /* 0x009896800000895d */ /* 0x004fea0003900000 */
[----:B------:R-:W2:Y:S02]  /*bf30*/  @!P0 SYNCS.PHASECHK.TRANS64 P0, [R0+URZ], R5 ;  /* 0x00000005000085a7 */ /* 0x000ea400080010ff */
[----:B--2---:R-:W-:Y:S05]  /*bf40*/  @!P0 BRA `(.L_x_165) ;  /* 0xfffffffc00f08947 */ /* 0x004fea000383ffff */
[----:B------:R-:W-:Y:S05]  /*bf50*/  BRA `(.L_x_72) ;  /* 0xffffff78002c7947 */ /* 0x000fea000383ffff */
.L_x_77:
[----:B-1----:R-:W-:-:S07]  /*bf60*/  MOV R0, UR5 ;  /* 0x0000000500007c02 */ /* 0x002fce0008000f00 */
.L_x_166:
[----:B-1----:R1:W2:Y:S02]  /*bf70*/  SYNCS.PHASECHK.TRANS64.TRYWAIT P0, [R0+URZ], R3 ;  /* 0x00000003000075a7 */ /* 0x0022a400080011ff */
[----:B--2---:R-:W-:Y:S05]  /*bf80*/  @!P0 NANOSLEEP.SYNCS 0x989680 ;  /* 0x009896800000895d */ /* 0x004fea0003900000 */
[----:B------:R-:W2:Y:S02]  /*bf90*/  @!P0 SYNCS.PHASECHK.TRANS64 P0, [R0+URZ], R3 ;  /* 0x00000003000085a7 */ /* 0x000ea400080010ff */
[----:B--2---:R-:W-:Y:S05]  /*bfa0*/  @!P0 BRA `(.L_x_166) ;  /* 0xfffffffc00f08947 */ /* 0x004fea000383ffff */
[----:B------:R-:W-:Y:S05]  /*bfb0*/  BRA `(.L_x_167) ;  /* 0xffffff7c00207947 */ /* 0x000fea000383ffff */
.L_x_80:
[----:B------:R-:W-:-:S07]  /*bfc0*/  MOV R0, UR7 ;  /* 0x0000000700007c02 */ /* 0x000fce0008000f00 */
.L_x_168:
[----:B-1----:R1:W2:Y:S02]  /*bfd0*/  SYNCS.PHASECHK.TRANS64.TRYWAIT P1, [R0+URZ+0x100], R3 ;  /* 0x00010003000075a7 */ /* 0x0022a400080211ff */
[----:B--2---:R-:W-:Y:S05]  /*bfe0*/  @!P1 NANOSLEEP.SYNCS 0x989680 ;  /* 0x009896800000995d */ /* 0x004fea0003900000 */
[----:B------:R-:W2:Y:S02]  /*bff0*/  @!P1 SYNCS.PHASECHK.TRANS64 P1, [R0+URZ+0x100], R3 ;  /* 0x00010003000095a7 */ /* 0x000ea400080210ff */
[----:B--2---:R-:W-:Y:S05]  /*c000*/  @!P1 BRA `(.L_x_168) ;  /* 0xfffffffc00f09947 */ /* 0x004fea000383ffff */
[----:B------:R-:W-:Y:S05]  /*c010*/  BRA `(.L_x_169) ;  /* 0xffffff7c006c7947 */ /* 0x000fea000383ffff */
.L_x_85:
[----:B--2---:R2:W4:Y:S02]  /*c020*/  SYNCS.PHASECHK.TRANS64.TRYWAIT P0, [R0+URZ+0xa0], R3 ;  /* 0x0000a003000075a7 */ /* 0x00452400080011ff */
[----:B----4-:R-:W-:Y:S05]  /*c030*/  @!P0 NANOSLEEP.SYNCS 0x989680 ;  /* 0x009896800000895d */ /* 0x010fea0003900000 */
[----:B------:R-:W4:Y:S02]  /*c040*/  @!P0 SYNCS.PHASECHK.TRANS64 P0, [R0+URZ+0xa0], R3 ;  /* 0x0000a003000085a7 */ /* 0x000f2400080010ff */
[----:B----4-:R-:W-:Y:S05]  /*c050*/  @!P0 BRA `(.L_x_85) ;  /* 0xfffffffc00f08947 */ /* 0x010fea000383ffff */
[----:B------:R-:W-:Y:S05]  /*c060*/  BRA `(.L_x_170) ;  /* 0xffffff8000807947 */ /* 0x000fea000383ffff */
.L_x_88:
[----:B------:R-:W-:Y:S07]  /*c070*/  MOV R0, UR7 ;  /* 0x0000000700007c02 */ /* 0x000fee0008000f00 */
.L_x_171:
[----:B--2---:R2:W4:Y:S02]  /*c080*/  SYNCS.PHASECHK.TRANS64.TRYWAIT P0, [R0+URZ+0x98], R3 ;  /* 0x00009803000075a7 */ /* 0x00452400080011ff */
[----:B----4-:R-:W-:Y:S05]  /*c090*/  @!P0 NANOSLEEP.SYNCS 0x989680 ;  /* 0x009896800000895d */ /* 0x010fea0003900000 */
[----:B------:R-:W4:Y:S02]  /*c0a0*/  @!P0 SYNCS.PHASECHK.TRANS64 P0, [R0+URZ+0x98], R3 ;  /* 0x00009803000085a7 */ /* 0x000f2400080010ff */
[----:B----4-:R-:W-:Y:S05]  /*c0b0*/  @!P0 BRA `(.L_x_171) ;  /* 0xfffffffc00f08947 */ /* 0x010fea000383ffff */
[----:B------:R-:W-:Y:S05]  /*c0c0*/  BRA `(.L_x_87) ;  /* 0xffffff8400607947 */ /* 0x000fea000383ffff */
.L_x_91:
[----:B------:R-:W-:Y:S07]  /*c0d0*/  MOV R3, UR7 ;  /* 0x0000000700037c02 */ /* 0x000fee0008000f00 */
.L_x_172:
[----:B-1----:R1:W2:Y:S02]  /*c0e0*/  SYNCS.PHASECHK.TRANS64.TRYWAIT P0, [R3+URZ+0x70], R12 ;  /* 0x0000700c030075a7 */ /* 0x0022a400080011ff */
[----:B--2---:R-:W-:Y:S05]  /*c0f0*/  @!P0 NANOSLEEP.SYNCS 0x989680 ;  /* 0x009896800000895d */ /* 0x004fea0003900000 */
[----:B------:R-:W2:Y:S02]  /*c100*/  @!P0 SYNCS.PHASECHK.TRANS64 P0, [R3+URZ+0x70], R12 ;  /* 0x0000700c030085a7 */ /* 0x000ea400080010ff */
[----:B--2---:R-:W-:Y:S05]  /*c110*/  @!P0 BRA `(.L_x_172) ;  /* 0xfffffffc00f08947 */ /* 0x004fea000383ffff */
[----:B------:R-:W-:Y:S05]  /*c120*/  BRA `(.L_x_173) ;  /* 0xffffff8400d87947 */ /* 0x000fea000383ffff */
.L_x_92:
[----:B-1----:R-:W-:Y:S07]  /*c130*/  MOV R3, UR7 ;  /* 0x0000000700037c02 */ /* 0x002fee0008000f00 */
.L_x_174:
[----:B-1----:R1:W2:Y:S02]  /*c140*/  SYNCS.PHASECHK.TRANS64.TRYWAIT P0, [R3+URZ+0x78], R12 ;  /* 0x0000780c030075a7 */ /* 0x0022a400080011ff */
[----:B--2---:R-:W-:Y:S05]  /*c150*/  @!P0 NANOSLEEP.SYNCS 0x989680 ;  /* 0x009896800000895d */ /* 0x004fea0003900000 */
[----:B------:R-:W2:Y:S02]  /*c160*/  @!P0 SYNCS.PHASECHK.TRANS64 P0, [R3+URZ+0x78], R12 ;  /* 0x0000780c030085a7 */ /* 0x000ea400080010ff */
[----:B--2---:R-:W-:Y:S05]  /*c170*/  @!P0 BRA `(.L_x_174) ;  /* 0xfffffffc00f08947 */ /* 0x004fea000383ffff */
[----:B------:R-:W-:Y:S05]  /*c180*/  BRA `(.L_x_175) ;  /* 0xffffff8800147947 */ /* 0x000fea000383ffff */
.L_x_93:
[----:B-1----:R-:W-:Y:S07]  /*c190*/  MOV R3, UR7 ;  /* 0x0000000700037c02 */ /* 0x002fee0008000f00 */
.L_x_176:
[----:B-1----:R1:W2:Y:S02]  /*c1a0*/  SYNCS.PHASECHK.TRANS64.TRYWAIT P0, [R3+URZ+0x80], R12 ;  /* 0x0000800c030075a7 */ /* 0x0022a400080011ff */
[----:B--2---:R-:W-:Y:S05]  /*c1b0*/  @!P0 NANOSLEEP.SYNCS 0x989680 ;  /* 0x009896800000895d */ /* 0x004fea0003900000 */
[----:B------:R-:W2:Y:S02]  /*c1c0*/  @!P0 SYNCS.PHASECHK.TRANS64 P0, [R3+URZ+0x80], R12 ;  /* 0x0000800c030085a7 */ /* 0x000ea400080010ff */
[----:B--2---:R-:W-:Y:S05]  /*c1d0*/  @!P0 BRA `(.L_x_176) ;  /* 0xfffffffc00f08947 */ /* 0x004fea000383ffff */
[----:B------:R-:W-:Y:S05]  /*c1e0*/  BRA `(.L_x_177) ;  /* 0xffffff88005c7947 */ /* 0x000fea000383ffff */
.L_x_94:
[----:B------:R-:W-:Y:S07]  /*c1f0*/  MOV R3, UR7 ;  /* 0x0000000700037c02 */ /* 0x000fee0008000f00 */
.L_x_178:
[----:B-1----:R1:W2:Y:S02]  /*c200*/  SYNCS.PHASECHK.TRANS64.TRYWAIT P0, [R3+URZ+0x88], R12 ;  /* 0x0000880c030075a7 */ /* 0x0022a400080011ff */
[----:B--2---:R-:W-:Y:S05]  /*c210*/  @!P0 NANOSLEEP.SYNCS 0x989680 ;  /* 0x009896800000895d */ /* 0x004fea0003900000 */
[----:B------:R-:W2:Y:S02]  /*c220*/  @!P0 SYNCS.PHASECHK.TRANS64 P0, [R3+URZ+0x88], R12 ;  /* 0x0000880c030085a7 */ /* 0x000ea400080010ff */
[----:B--2---:R-:W-:Y:S05]  /*c230*/  @!P0 BRA `(.L_x_178) ;  /* 0xfffffffc00f08947 */ /* 0x004fea000383ffff */
[----:B------:R-:W-:Y:S05]  /*c240*/  BRA `(.L_x_179) ;  /* 0xffffff8800e47947 */ /* 0x000fea000383ffff */
.L_x_96:
[----:B------:R-:W-:-:S07]  /*c250*/  MOV R0, UR7 ;  /* 0x0000000700007c02 */ /* 0x000fce0008000f00 */
.L_x_180:
[----:B-1----:R1:W4:Y:S02]  /*c260*/  SYNCS.PHASECHK.TRANS64.TRYWAIT P0, [R0+URZ+0x70], R3 ;  /* 0x00007003000075a7 */ /* 0x00232400080011ff */
[----:B----4-:R-:W-:Y:S05]  /*c270*/  @!P0 NANOSLEEP.SYNCS 0x989680 ;  /* 0x009896800000895d */ /* 0x010fea0003900000 */
[----:B------:R-:W4:Y:S02]  /*c280*/  @!P0 SYNCS.PHASECHK.TRANS64 P0, [R0+URZ+0x70], R3 ;  /* 0x00007003000085a7 */ /* 0x000f2400080010ff */
[----:B----4-:R-:W-:Y:S05]  /*c290*/  @!P0 BRA `(.L_x_180) ;  /* 0xfffffffc00f08947 */ /* 0x010fea000383ffff */
[----:B------:R-:W-:Y:S05]  /*c2a0*/  BRA `(.L_x_181) ;  /* 0xffffff8c00547947 */ /* 0x000fea000383ffff */
.L_x_97:
[----:B-1----:R-:W-:-:S07]  /*c2b0*/  MOV R0, UR7 ;  /* 0x0000000700007c02 */ /* 0x002fce0008000f00 */
.L_x_182:
[----:B-1----:R1:W4:Y:S02]  /*c2c0*/  SYNCS.PHASECHK.TRANS64.TRYWAIT P0, [R0+URZ+0x78], R3 ;  /* 0x00007803000075a7 */ /* 0x00232400080011ff */
[----:B----4-:R-:W-:Y:S05]  /*c2d0*/  @!P0 NANOSLEEP.SYNCS 0x989680 ;  /* 0x009896800000895d */ /* 0x010fea0003900000 */
[----:B------:R-:W4:Y:S02]  /*c2e0*/  @!P0 SYNCS.PHASECHK.TRANS64 P0, [R0+URZ+0x78], R3 ;  /* 0x00007803000085a7 */ /* 0x000f2400080010ff */
[----:B----4-:R-:W-:Y:S05]  /*c2f0*/  @!P0 BRA `(.L_x_182) ;  /* 0xfffffffc00f08947 */ /* 0x010fea000383ffff */
[----:B------:R-:W-:Y:S05]  /*c300*/  BRA `(.L_x_183) ;  /* 0xffffff8c00447947 */ /* 0x000fea000383ffff */
.L_x_98:
[----:B-1----:R-:W-:-:S07]  /*c310*/  MOV R0, UR7 ;  /* 0x0000000700007c02 */ /* 0x002fce0008000f00 */
.L_x_184:
[----:B-1----:R1:W4:Y:S02]  /*c320*/  SYNCS.PHASECHK.TRANS64.TRYWAIT P0, [R0+URZ+0x80], R3 ;  /* 0x00008003000075a7 */ /* 0x00232400080011ff */
[----:B----4-:R-:W-:Y:S05]  /*c330*/  @!P0 NANOSLEEP.SYNCS 0x989680 ;  /* 0x009896800000895d */ /* 0x010fea0003900000 */
[----:B------:R-:W4:Y:S02]  /*c340*/  @!P0 SYNCS.PHASECHK.TRANS64 P0, [R0+URZ+0x80], R3 ;  /* 0x00008003000085a7 */ /* 0x000f2400080010ff */
[----:B----4-:R-:W-:Y:S05]  /*c350*/  @!P0 BRA `(.L_x_184) ;  /* 0xfffffffc00f08947 */ /* 0x010fea000383ffff */
[----:B------:R-:W-:Y:S05]  /*c360*/  BRA `(.L_x_185) ;  /* 0xffffff8c00347947 */ /* 0x000fea000383ffff */
.L_x_100:
[----:B--2---:R2:W3:Y:S02]  /*c370*/  SYNCS.PHASECHK.TRANS64.TRYWAIT P0, [R0+URZ+0xa0], R3 ;  /* 0x0000a003000075a7 */ /* 0x0044e400080011ff */
[----:B---3--:R-:W-:Y:S05]  /*c380*/  @!P0 NANOSLEEP.SYNCS 0x989680 ;  /* 0x009896800000895d */ /* 0x008fea0003900000 */
[----:B------:R-:W3:Y:S02]  /*c390*/  @!P0 SYNCS.PHASECHK.TRANS64 P0, [R0+URZ+0xa0], R3 ;  /* 0x0000a003000085a7 */ /* 0x000ee400080010ff */
[----:B---3--:R-:W-:Y:S05]  /*c3a0*/  @!P0 BRA `(.L_x_100) ;  /* 0xfffffffc00f08947 */ /* 0x008fea000383ffff */
[----:B------:R-:W-:Y:S05]  /*c3b0*/  BRA `(.L_x_186) ;  /* 0xffffff9000007947 */ /* 0x000fea000383ffff */
.L_x_111:
[----:B-1----:R1:W3:Y:S02]  /*c3c0*/  SYNCS.PHASECHK.TRANS64.TRYWAIT P1, [R3+URZ+0x50], R0 ;  /* 0x00005000030075a7 */ /* 0x0022e400080211ff */
[----:B---3--:R-:W-:Y:S05]  /*c3d0*/  @!P1 NANOSLEEP.SYNCS 0x989680 ;  /* 0x009896800000995d */ /* 0x008fea0003900000 */
[----:B------:R-:W3:Y:S02]  /*c3e0*/  @!P1 SYNCS.PHASECHK.TRANS64 P1, [R3+URZ+0x50], R0 ;  /* 0x00005000030095a7 */ /* 0x000ee400080210ff */
[----:B---3--:R-:W-:Y:S05]  /*c3f0*/  @!P1 BRA `(.L_x_111) ;  /* 0xfffffffc00f09947 */ /* 0x008fea000383ffff */
[----:B------:R-:W-:Y:S05]  /*c400*/  BRA `(.L_x_110) ;  /* 0xffffff9c00287947 */ /* 0x000fea000383ffff */
.L_x_113:
[----:B---3--:R3:W4:Y:S02]  /*c410*/  SYNCS.PHASECHK.TRANS64.TRYWAIT P0, [R171+URZ+0xc0], R2 ;  /* 0x0000c002ab0075a7 */ /* 0x00872400080011ff */
[----:B----4-:R-:W-:Y:S05]  /*c420*/  @!P0 NANOSLEEP.SYNCS 0x989680 ;  /* 0x009896800000895d */ /* 0x010fea0003900000 */
[----:B------:R-:W4:Y:S02]  /*c430*/  @!P0 SYNCS.PHASECHK.TRANS64 P0, [R171+URZ+0xc0], R2 ;  /* 0x0000c002ab0085a7 */ /* 0x000f2400080010ff */
[----:B----4-:R-:W-:Y:S05]  /*c440*/  @!P0 BRA `(.L_x_113) ;  /* 0xfffffffc00f08947 */ /* 0x010fea000383ffff */
[----:B------:R-:W-:Y:S05]  /*c450*/  BRA `(.L_x_112) ;  /* 0xffffff9c00847947 */ /* 0x000fea000383ffff */
.L_x_121:
[----:B--2---:R2:W3:Y:S02]  /*c460*/  SYNCS.PHASECHK.TRANS64.TRYWAIT P0, [R117+URZ+0x50], R0 ;  /* 0x00005000750075a7 */ /* 0x0044e400080011ff */
[----:B---3--:R-:W-:Y:S05]  /*c470*/  @!P0 NANOSLEEP.SYNCS 0x989680 ;  /* 0x009896800000895d */ /* 0x008fea0003900000 */
[----:B------:R-:W3:Y:S02]  /*c480*/  @!P0 SYNCS.PHASECHK.TRANS64 P0, [R117+URZ+0x50], R0 ;  /* 0x00005000750085a7 */ /* 0x000ee400080010ff */
[----:B---3--:R-:W-:Y:S05]  /*c490*/  @!P0 BRA `(.L_x_121) ;  /* 0xfffffffc00f08947 */ /* 0x008fea000383ffff */
[----:B------:R-:W-:Y:S05]  /*c4a0*/  BRA `(.L_x_120) ;  /* 0xffffffb000887947 */ /* 0x000fea000383ffff */
.L_x_129:
[----:B--2---:R2:W3:Y:S02]  /*c4b0*/  SYNCS.PHASECHK.TRANS64.TRYWAIT P0, [R0+URZ+0x50], R7 ;  /* 0x00005007000075a7 */ /* 0x0044e400080011ff */
[----:B---3--:R-:W-:Y:S05]  /*c4c0*/  @!P0 NANOSLEEP.SYNCS 0x989680 ;  /* 0x009896800000895d */ /* 0x008fea0003900000 */
[----:B------:R-:W3:Y:S02]  /*c4d0*/  @!P0 SYNCS.PHASECHK.TRANS64 P0, [R0+URZ+0x50], R7 ;  /* 0x00005007000085a7 */ /* 0x000ee400080010ff */
[----:B---3--:R-:W-:Y:S05]  /*c4e0*/  @!P0 BRA `(.L_x_129) ;  /* 0xfffffffc00f08947 */ /* 0x008fea000383ffff */
[----:B------:R-:W-:Y:S05]  /*c4f0*/  BRA `(.L_x_128) ;  /* 0xffffffc400dc7947 */ /* 0x000fea000383ffff */
.L_x_137:
[----:B--2---:R2:W3:Y:S02]  /*c500*/  SYNCS.PHASECHK.TRANS64.TRYWAIT P0, [R0+URZ+0x50], R5 ;  /* 0x00005005000075a7 */ /* 0x0044e400080011ff */
[----:B---3--:R-:W-:Y:S05]  /*c510*/  @!P0 NANOSLEEP.SYNCS 0x989680 ;  /* 0x009896800000895d */ /* 0x008fea0003900000 */
[----:B------:R-:W3:Y:S02]  /*c520*/  @!P0 SYNCS.PHASECHK.TRANS64 P0, [R0+URZ+0x50], R5 ;  /* 0x00005005000085a7 */ /* 0x000ee400080010ff */
[----:B---3--:R-:W-:Y:S05]  /*c530*/  @!P0 BRA `(.L_x_137) ;  /* 0xfffffffc00f08947 */ /* 0x008fea000383ffff */
[----:B------:R-:W-:Y:S05]  /*c540*/  BRA `(.L_x_136) ;  /* 0xffffffdc003c7947 */ /* 0x000fea000383ffff */
        .weak           $__internal_0_$__cuda_sm10x_tcgen05_guardrail_trap_col_being_dealloced_not_returned_by_alloc
        .type           $__internal_0_$__cuda_sm10x_tcgen05_guardrail_trap_col_being_dealloced_not_returned_by_alloc,@function
        .size           $__internal_0_$__cuda_sm10x_tcgen05_guardrail_trap_col_being_dealloced_not_returned_by_alloc,($__internal_1_$__cuda_sm10x_tcgen05_guardrail_trap_phase_invalid_during_alloc - $__internal_0_$__cuda_sm10x_tcgen05_guardrail_trap_col_being_dealloced_not_returned_by_alloc)
$__internal_0_$__cuda_sm10x_tcgen05_guardrail_trap_col_being_dealloced_not_returned_by_alloc:
[----:B------:R-:W-:Y:S05]  /*c550*/  BPT.TRAP 0x1 ;  /* 0x000000040000795c */ /* 0x000fea0000300000 */
[----:B------:R-:W-:-:S04]  /*c560*/  HFMA2 R3, -RZ, RZ, 0, 0 ;  /* 0x00000000ff037431 */ /* 0x000fc800000001ff */
[----:B------:R-:W-:Y:S05]  /*c570*/  RET.REL.NODEC R2 `(_ZN7cutlass13device_kernelINS_4gemm6kernel13GemmUniversalIN4cute5tupleIJiiiiEEENS1_10collective13CollectiveMmaINS1_35MainloopSm100TmaUmmaWarpSpecializedILi5ELi2ELi2ENS5_IJNS4_1CILi2EEENSA_ILi1EEESC_EEEEENS5_IJNSA_ILi256EEESF_NSA_ILi128EEEEEEaNS5_IJlSC_lEEEaSI_NS4_8TiledMMAINS4_8MMA_AtomIJNS4_21SM100_MMA_S8_2x1SM_SSIaaiLi256ELi256ELNS4_4UMMA5MajorE0ELSN_0ELNSM_8SaturateE0EEEEEENS4_6LayoutINS5_IJSC_SC_SC_EEENS5_IJNSA_ILi0EEEST_ST_EEEEENS5_IJNS4_10UnderscoreESW_SW_EEEEENS4_18SM100_TMA_2SM_LOADENS4_14ComposedLayoutINS4_7SwizzleILi3ELi4ELi3EEENS4_18smem_ptr_flag_bitsILi8EEENSR_INS5_IJNSA_ILi8EEESG_EEENS5_IJSG_SC_EEEEEEEvNS4_8identityESZ_S19_vS1A_EENS_8epilogue10collective18CollectiveEpilogueINS1C_23Sm100TmaWarpSpecializedILi4ELi2ELi64ELb0ELb0EEEJNS5_IJSG_SF_SG_EEENS5_IJNSR_ISG_SC_EENSR_INSA_ILi64EEESC_EEEEEaSI_aSI_NS1C_6fusion15FusionCallbacksIS1G_NS1M_17LinearCombinationIaiaiLNS_15FloatRoundStyleE2EEES1H_S1L_JEEENS4_5SM1004TMEM4LOAD26SM100_TMEM_LOAD_32dp32b64xENS4_13SM90_TMA_LOADENS10_INS11_ILi2ELi4ELi3EEES14_NSR_INS5_IJS15_S1J_EEENS5_IJS1J_SC_EEEEEEENS4_39AutoVectorizingCopyWithAssumedAlignmentILi128EEENS4_14SM90_TMA_STOREES21_S23_S23_EEEvvEEEEvNT_6ParamsE) ;  /* 0xffffff3802a07950 */ /* 0x000fea0003c3ffff */
        .weak           $__internal_1_$__cuda_sm10x_tcgen05_guardrail_trap_phase_invalid_during_alloc
        .type           $__internal_1_$__cuda_sm10x_tcgen05_guardrail_trap_phase_invalid_during_alloc,@function
        .size           $__internal_1_$__cuda_sm10x_tcgen05_guardrail_trap_phase_invalid_during_alloc,($__internal_2_$__cuda_sm10x_tcgen05_guardrail_trap_unallocated_columns_being_dealloced - $__internal_1_$__cuda_sm10x_tcgen05_guardrail_trap_phase_invalid_during_alloc)
$__internal_1_$__cuda_sm10x_tcgen05_guardrail_trap_phase_invalid_during_alloc:
[----:B------:R-:W-:Y:S05]  /*c580*/  BPT.TRAP 0x1 ;  /* 0x000000040000795c */ /* 0x000fea0000300000 */
[----:B------:R-:W-:-:S04]  /*c590*/  MOV R3, 0x0 ;  /* 0x0000000000037802 */ /* 0x000fc80000000f00 */
[----:B------:R-:W-:Y:S05]  /*c5a0*/  RET.REL.NODEC R2 `(_ZN7cutlass13device_kernelINS_4gemm6kernel13GemmUniversalIN4cute5tupleIJiiiiEEENS1_10collective13CollectiveMmaINS1_35MainloopSm100TmaUmmaWarpSpecializedILi5ELi2ELi2ENS5_IJNS4_1CILi2EEENSA_ILi1EEESC_EEEEENS5_IJNSA_ILi256EEESF_NSA_ILi128EEEEEEaNS5_IJlSC_lEEEaSI_NS4_8TiledMMAINS4_8MMA_AtomIJNS4_21SM100_MMA_S8_2x1SM_SSIaaiLi256ELi256ELNS4_4UMMA5MajorE0ELSN_0ELNSM_8SaturateE0EEEEEENS4_6LayoutINS5_IJSC_SC_SC_EEENS5_IJNSA_ILi0EEEST_ST_EEEEENS5_IJNS4_10UnderscoreESW_SW_EEEEENS4_18SM100_TMA_2SM_LOADENS4_14ComposedLayoutINS4_7SwizzleILi3ELi4ELi3EEENS4_18smem_ptr_flag_bitsILi8EEENSR_INS5_IJNSA_ILi8EEESG_EEENS5_IJSG_SC_EEEEEEEvNS4_8identityESZ_S19_vS1A_EENS_8epilogue10collective18CollectiveEpilogueINS1C_23Sm100TmaWarpSpecializedILi4ELi2ELi64ELb0ELb0EEEJNS5_IJSG_SF_SG_EEENS5_IJNSR_ISG_SC_EENSR_INSA_ILi64EEESC_EEEEEaSI_aSI_NS1C_6fusion15FusionCallbacksIS1G_NS1M_17LinearCombinationIaiaiLNS_15FloatRoundStyleE2EEES1H_S1L_JEEENS4_5SM1004TMEM4LOAD26SM100_TMEM_LOAD_32dp32b64xENS4_13SM90_TMA_LOADENS10_INS11_ILi2ELi4ELi3EEES14_NSR_INS5_IJS15_S1J_EEENS5_IJS1J_SC_EEEEEEENS4_39AutoVectorizingCopyWithAssumedAlignmentILi128EEENS4_14SM90_TMA_STOREES21_S23_S23_EEEvvEEEEvNT_6ParamsE) ;  /* 0xffffff3802947950 */ /* 0x000fea0003c3ffff */
        .weak           $__internal_2_$__cuda_sm10x_tcgen05_guardrail_trap_unallocated_columns_being_dealloced
        .type           $__internal_2_$__cuda_sm10x_tcgen05_guardrail_trap_unallocated_columns_being_dealloced,@function
        .size           $__internal_2_$__cuda_sm10x_tcgen05_guardrail_trap_unallocated_columns_being_dealloced,(.L_x_188 - $__internal_2_$__cuda_sm10x_tcgen05_guardrail_trap_unallocated_columns_being_dealloced)
$__internal_2_$__cuda_sm10x_tcgen05_guardrail_trap_unallocated_columns_being_dealloced:
[----:B------:R-:W-:Y:S05]  /*c5b0*/  BPT.TRAP 0x1 ;  /* 0x000000040000795c */ /* 0x000fea0000300000 */
[----:B------:R-:W-:-:S04]  /*c5c0*/  HFMA2 R3, -RZ, RZ, 0, 0 ;  /* 0x00000000ff037431 */ /* 0x000fc800000001ff */
[----:B------:R-:W-:Y:S05]  /*c5d0*/  RET.REL.NODEC R2 `(_ZN7cutlass13device_kernelINS_4gemm6kernel13GemmUniversalIN4cute5tupleIJiiiiEEENS1_10collective13CollectiveMmaINS1_35MainloopSm100TmaUmmaWarpSpecializedILi5ELi2ELi2ENS5_IJNS4_1CILi2EEENSA_ILi1EEESC_EEEEENS5_IJNSA_ILi256EEESF_NSA_ILi128EEEEEEaNS5_IJlSC_lEEEaSI_NS4_8TiledMMAINS4_8MMA_AtomIJNS4_21SM100_MMA_S8_2x1SM_SSIaaiLi256ELi256ELNS4_4UMMA5MajorE0ELSN_0ELNSM_8SaturateE0EEEEEENS4_6LayoutINS5_IJSC_SC_SC_EEENS5_IJNSA_ILi0EEEST_ST_EEEEENS5_IJNS4_10UnderscoreESW_SW_EEEEENS4_18SM100_TMA_2SM_LOADENS4_14ComposedLayoutINS4_7SwizzleILi3ELi4ELi3EEENS4_18smem_ptr_flag_bitsILi8EEENSR_INS5_IJNSA_ILi8EEESG_EEENS5_IJSG_SC_EEEEEEEvNS4_8identityESZ_S19_vS1A_EENS_8epilogue10collective18CollectiveEpilogueINS1C_23Sm100TmaWarpSpecializedILi4ELi2ELi64ELb0ELb0EEEJNS5_IJSG_SF_SG_EEENS5_IJNSR_ISG_SC_EENSR_INSA_ILi64EEESC_EEEEEaSI_aSI_NS1C_6fusion15FusionCallbacksIS1G_NS1M_17LinearCombinationIaiaiLNS_15FloatRoundStyleE2EEES1H_S1L_JEEENS4_5SM1004TMEM4LOAD26SM100_TMEM_LOAD_32dp32b64xENS4_13SM90_TMA_LOADENS10_INS11_ILi2ELi4ELi3EEES14_NSR_INS5_IJS15_S1J_EEENS5_IJS1J_SC_EEEEEEENS4_39AutoVectorizingCopyWithAssumedAlignmentILi128EEENS4_14SM90_TMA_STOREES21_S23_S23_EEEvvEEEEvNT_6ParamsE) ;  /* 0xffffff3802887950 */ /* 0x000fea0003c3ffff */
.L_x_187:
[----:B------:R-:W-:-:S00]  /*c5e0*/  BRA `(.L_x_187) ;  /* 0xfffffffc00fc7947 */ /* 0x000fc0000383ffff */
[----:B------:R-:W-:-:S00]  /*c5f0*/  NOP ;  /* 0x0000000000007918 */ /* 0x000fc00000000000 */
        /* <DEDUP_REMOVED lines=8> */
.L_x_188:


//--------------------- .nv.global.init           --------------------------
	.section	.nv.global.init,"aw",@progbits
.nv.global.init:
	.type		$str$27,@object
	.size		$str$27,($str$28 - $str$27)
$str$27:
        /*0000*/ 	.byte	0x28, 0x61, 0x64, 0x64, 0x72, 0x65, 0x73, 0x73, 0x20, 0x26, 0x20, 0x6d, 0x61, 0x73, 0x6b, 0x29
        /*0010*/ 	.byte	0x20, 0x3d, 0x3d, 0x20, 0x30, 0x00
	.type		$str$28,@object
	.size		$str$28,($str$26 - $str$28)
$str$28:
        /*0016*/ 	.byte	0x2f, 0x74, 0x6d, 0x70, 0x2f, 0x63, 0x75, 0x74, 0x6c, 0x61, 0x73, 0x73, 0x5f, 0x73, 0x77, 0x65
        /*0026*/ 	.byte	0x65, 0x70, 0x5f, 0x73, 0x72, 0x63, 0x2f, 0x69, 0x6e, 0x63, 0x6c, 0x75, 0x64, 0x65, 0x2f, 0x63
        /*0036*/ 	.byte	0x75, 0x74, 0x65, 0x2f, 0x70, 0x6f, 0x69, 0x6e, 0x74, 0x65, 0x72, 0x5f, 0x66, 0x6c, 0x61, 0x67
        /*0046*/ 	.byte	0x67, 0x65, 0x64, 0x2e, 0x68, 0x70, 0x70, 0x00
	.type		$str$26,@object
	.size		$str$26,($str$25 - $str$26)
$str$26:
        /*004e*/ 	.byte	0x2f, 0x74, 0x6d, 0x70, 0x2f, 0x63, 0x75, 0x74, 0x6c, 0x61, 0x73, 0x73, 0x5f, 0x73, 0x77, 0x65
        /*005e*/ 	.byte	0x65, 0x70, 0x5f, 0x73, 0x72, 0x63, 0x2f, 0x69, 0x6e, 0x63, 0x6c, 0x75, 0x64, 0x65, 0x2f, 0x63
        /*006e*/ 	.byte	0x75, 0x74, 0x65, 0x2f, 0x61, 0x74, 0x6f, 0x6d, 0x2f, 0x63, 0x6f, 0x70, 0x79, 0x5f, 0x74, 0x72
        /*007e*/ 	.byte	0x61, 0x69, 0x74, 0x73, 0x5f, 0x73, 0x6d, 0x31, 0x30, 0x30, 0x2e, 0x68, 0x70, 0x70, 0x00
	.type		$str$25,@object
	.size		$str$25,(__unnamed_1 - $str$25)
$str$25:
        /*008d*/ 	.byte	0x28, 0x28, 0x75, 0x69, 0x6e, 0x74, 0x33, 0x32, 0x5f, 0x74, 0x28, 0x74, 0x68, 0x72, 0x65, 0x61
        /*009d*/ 	.byte	0x64, 0x49, 0x64, 0x78, 0x2e, 0x78, 0x29, 0x20, 0x2f, 0x20, 0x33, 0x32, 0x29, 0x20, 0x25, 0x20
        /*00ad*/ 	.byte	0x34, 0x29, 0x20, 0x3d, 0x3d, 0x20, 0x28, 0x28, 0x28, 0x74, 0x6d, 0x65, 0x6d, 0x5f, 0x61, 0x64
        /*00bd*/ 	.byte	0x64, 0x72, 0x20, 0x3e, 0x3e, 0x20, 0x31, 0x36, 0x29, 0x20, 0x2f, 0x20, 0x33, 0x32, 0x29, 0x20
        /*00cd*/ 	.byte	0x25, 0x20, 0x34, 0x29, 0x00
	.type		__unnamed_1,@object
	.size		__unnamed_1,(__unnamed_2 - __unnamed_1)
__unnamed_1:
        /*00d2*/ 	.byte	0x61, 0x75, 0x74, 0x6f, 0x20, 0x63, 0x75, 0x74, 0x65, 0x3a, 0x3a, 0x61, 0x73, 0x5f, 0x70, 0x6f
        /* <DEDUP_REMOVED lines=24> */
        /*0262*/ 	.byte	0x5d, 0x00
	.type		__unnamed_2,@object
	.size		__unnamed_2,(__unnamed_3 - __unnamed_2)
__unnamed_2:
        /* <DEDUP_REMOVED lines=26> */
	.type		__unnamed_3,@object
	.size		__unnamed_3,(.L_3 - __unnamed_3)
__unnamed_3:
        /* <DEDUP_REMOVED lines=42> */
        /*0696*/ 	.byte	0x43, 0x3c, 0x30, 0x3e, 0x3e, 0x3e, 0x3e, 0x5d, 0x00
.L_3:


//--------------------- .nv.shared._ZN7cutlass13device_kernelINS_4gemm6kernel13GemmUniversalIN4cute5tupleIJiiiiEEENS1_10collective13CollectiveMmaINS1_35MainloopSm100TmaUmmaWarpSpecializedILi5ELi2ELi2ENS5_IJNS4_1CILi2EEENSA_ILi1EEESC_EEEEENS5_IJNSA_ILi256EEESF_NSA_ILi128EEEEEEaNS5_IJlSC_lEEEaSI_NS4_8TiledMMAINS4_8MMA_AtomIJNS4_21SM100_MMA_S8_2x1SM_SSIaaiLi256ELi256ELNS4_4UMMA5MajorE0ELSN_0ELNSM_8SaturateE0EEEEEENS4_6LayoutINS5_IJSC_SC_SC_EEENS5_IJNSA_ILi0EEEST_ST_EEEEENS5_IJNS4_10UnderscoreESW_SW_EEEEENS4_18SM100_TMA_2SM_LOADENS4_14ComposedLayoutINS4_7SwizzleILi3ELi4ELi3EEENS4_18smem_ptr_flag_bitsILi8EEENSR_INS5_IJNSA_ILi8EEESG_EEENS5_IJSG_SC_EEEEEEEvNS4_8identityESZ_S19_vS1A_EENS_8epilogue10collective18CollectiveEpilogueINS1C_23Sm100TmaWarpSpecializedILi4ELi2ELi64ELb0ELb0EEEJNS5_IJSG_SF_SG_EEENS5_IJNSR_ISG_SC_EENSR_INSA_ILi64EEESC_EEEEEaSI_aSI_NS1C_6fusion15FusionCallbacksIS1G_NS1M_17LinearCombinationIaiaiLNS_15FloatRoundStyleE2EEES1H_S1L_JEEENS4_5SM1004TMEM4LOAD26SM100_TMEM_LOAD_32dp32b64xENS4_13SM90_TMA_LOADENS10_INS11_ILi2ELi4ELi3EEES14_NSR_INS5_IJS15_S1J_EEENS5_IJS1J_SC_EEEEEEENS4_39AutoVectorizingCopyWithAssumedAlignmentILi128EEENS4_14SM90_TMA_STOREES21_S23_S23_EEEvvEEEEvNT_6ParamsE --------------------------
	.section	.nv.shared._ZN7cutlass13device_kernelINS_4gemm6kernel13GemmUniversalIN4cute5tupleIJiiiiEEENS1_10collective13CollectiveMmaINS1_35MainloopSm100TmaUmmaWarpSpecializedILi5ELi2ELi2ENS5_IJNS4_1CILi2EEENSA_ILi1EEESC_EEEEENS5_IJNSA_ILi256EEESF_NSA_ILi128EEEEEEaNS5_IJlSC_lEEEaSI_NS4_8TiledMMAINS4_8MMA_AtomIJNS4_21SM100_MMA_S8_2x1SM_SSIaaiLi256ELi256ELNS4_4UMMA5MajorE0ELSN_0ELNSM_8SaturateE0EEEEEENS4_6LayoutINS5_IJSC_SC_SC_EEENS5_IJNSA_ILi0EEEST_ST_EEEEENS5_IJNS4_10UnderscoreESW_SW_EEEEENS4_18SM100_TMA_2SM_LOADENS4_14ComposedLayoutINS4_7SwizzleILi3ELi4ELi3EEENS4_18smem_ptr_flag_bitsILi8EEENSR_INS5_IJNSA_ILi8EEESG_EEENS5_IJSG_SC_EEEEEEEvNS4_8identityESZ_S19_vS1A_EENS_8epilogue10collective18CollectiveEpilogueINS1C_23Sm100TmaWarpSpecializedILi4ELi2ELi64ELb0ELb0EEEJNS5_IJSG_SF_SG_EEENS5_IJNSR_ISG_SC_EENSR_INSA_ILi64EEESC_EEEEEaSI_aSI_NS1C_6fusion15FusionCallbacksIS1G_NS1M_17LinearCombinationIaiaiLNS_15FloatRoundStyleE2EEES1H_S1L_JEEENS4_5SM1004TMEM4LOAD26SM100_TMEM_LOAD_32dp32b64xENS4_13SM90_TMA_LOADENS10_INS11_ILi2ELi4ELi3EEES14_NSR_INS5_IJS15_S1J_EEENS5_IJS1J_SC_EEEEEEENS4_39AutoVectorizingCopyWithAssumedAlignmentILi128EEENS4_14SM90_TMA_STOREES21_S23_S23_EEEvvEEEEvNT_6ParamsE,"aw",@nobits
	.sectionflags	@""
	.align	16
	.zero		1024


//--------------------- .nv.shared.reserved.0     --------------------------
	.section	.nv.shared.reserved.0,"aw",@nobits
	.weak		__nv_reservedSMEM_offset_0_alias
	.size		__nv_reservedSMEM_offset_0_alias, 0, 64
	.other		__nv_reservedSMEM_offset_0_alias,@"STO_CUDA_RESERVED_SHARED STV_DEFAULT"
__nv_reservedSMEM_offset_0_alias:
	.zero		0
.nv.shared.reserved.0:
	.zero		64
	.weak		__nv_reservedSMEM_tcgen05_partition
	.type		__nv_reservedSMEM_tcgen05_partition,@object
	.size		__nv_reservedSMEM_tcgen05_partition,(.L_0 - __nv_reservedSMEM_tcgen05_partition)
__nv_reservedSMEM_tcgen05_partition:
	.zero		32
.L_0:


//--------------------- .nv.global                --------------------------
	.section	.nv.global,"aw",@nobits
.nv.global:
	.type		_ZN40_INTERNAL_9872888c_4_k_cu_66fbce9d_303684cute1_E,@object
	.size		_ZN40_INTERNAL_9872888c_4_k_cu_66fbce9d_303684cute1_E,(_ZN40_INTERNAL_9872888c_4_k_cu_66fbce9d_303684cuda3std3__45__cpo6cbeginE - _ZN40_INTERNAL_9872888c_4_k_cu_66fbce9d_303684cute1_E)
_ZN40_INTERNAL_9872888c_4_k_cu_66fbce9d_303684cute1_E:
	.zero		1
	.type		_ZN40_INTERNAL_9872888c_4_k_cu_66fbce9d_303684cuda3std3__45__cpo6cbeginE,@object
	.size		_ZN40_INTERNAL_9872888c_4_k_cu_66fbce9d_303684cuda3std3__45__cpo6cbeginE,(_ZN40_INTERNAL_9872888c_4_k_cu_66fbce9d_303684cuda3std3__48in_placeE - _ZN40_INTERNAL_9872888c_4_k_cu_66fbce9d_303684cuda3std3__45__cpo6cbeginE)
_ZN40_INTERNAL_9872888c_4_k_cu_66fbce9d_303684cuda3std3__45__cpo6cbeginE:
	.zero		1
	.type		_ZN40_INTERNAL_9872888c_4_k_cu_66fbce9d_303684cuda3std3__48in_placeE,@object
	.size		_ZN40_INTERNAL_9872888c_4_k_cu_66fbce9d_303684cuda3std3__48in_placeE,(_ZN40_INTERNAL_9872888c_4_k_cu_66fbce9d_303684cuda3std6ranges3__45__cpo9iter_moveE - _ZN40_INTERNAL_9872888c_4_k_cu_66fbce9d_303684cuda3std3__48in_placeE)
_ZN40_INTERNAL_9872888c_4_k_cu_66fbce9d_303684cuda3std3__48in_placeE:
	.zero		1
	.type		_ZN40_INTERNAL_9872888c_4_k_cu_66fbce9d_303684cuda3std6ranges3__45__cpo9iter_moveE,@object
	.size		_ZN40_INTERNAL_9872888c_4_k_cu_66fbce9d_303684cuda3std6ranges3__45__cpo9iter_moveE,(_ZN40_INTERNAL_9872888c_4_k_cu_66fbce9d_303684cuda3std3__45__cpo5beginE - _ZN40_INTERNAL_9872888c_4_k_cu_66fbce9d_303684cuda3std6ranges3__45__cpo9iter_moveE)
_ZN40_INTERNAL_9872888c_4_k_cu_66fbce9d_303684cuda3std6ranges3__45__cpo9iter_moveE:
	.zero		1
	.type		_ZN40_INTERNAL_9872888c_4_k_cu_66fbce9d_303684cuda3std3__45__cpo5beginE,@object
	.size		_ZN40_INTERNAL_9872888c_4_k_cu_66fbce9d_303684cuda3std3__45__cpo5beginE,(_ZN40_INTERNAL_9872888c_4_k_cu_66fbce9d_303684cuda3std3__442_GLOBAL__N__9872888c_4_k_cu_66fbce9d_303686ignoreE - _ZN40_INTERNAL_9872888c_4_k_cu_66fbce9d_303684cuda3std3__45__cpo5beginE)
_ZN40_INTERNAL_9872888c_4_k_cu_66fbce9d_303684cuda3std3__45__cpo5beginE:
	.zero		1
	.type		_ZN40_INTERNAL_9872888c_4_k_cu_66fbce9d_303684cuda3std3__442_GLOBAL__N__9872888c_4_k_cu_66fbce9d_303686ignoreE,@object
	.size		_ZN40_INTERNAL_9872888c_4_k_cu_66fbce9d_303684cuda3std3__442_GLOBAL__N__9872888c_4_k_cu_66fbce9d_303686ignoreE,(_ZN40_INTERNAL_9872888c_4_k_cu_66fbce9d_303684cute7productE - _ZN40_INTERNAL_9872888c_4_k_cu_66fbce9d_303684cuda3std3__442_GLOBAL__N__9872888c_4_k_cu_66fbce9d_303686ignoreE)
_ZN40_INTERNAL_9872888c_4_k_cu_66fbce9d_303684cuda3std3__442_GLOBAL__N__9872888c_4_k_cu_66fbce9d_303686ignoreE:
	.zero		1
	.type		_ZN40_INTERNAL_9872888c_4_k_cu_66fbce9d_303684cute7productE,@object
	.size		_ZN40_INTERNAL_9872888c_4_k_cu_66fbce9d_303684cute7productE,(_ZN40_INTERNAL_9872888c_4_k_cu_66fbce9d_303684cuda3std3__45__cpo3endE - _ZN40_INTERNAL_9872888c_4_k_cu_66fbce9d_303684cute7productE)
_ZN40_INTERNAL_9872888c_4_k_cu_66fbce9d_303684cute7productE:
	.zero		1
	.type		_ZN40_INTERNAL_9872888c_4_k_cu_66fbce9d_303684cuda3std3__45__cpo3endE,@object
	.size		_ZN40_INTERNAL_9872888c_4_k_cu_66fbce9d_303684cuda3std3__45__cpo3endE,(_ZN40_INTERNAL_9872888c_4_k_cu_66fbce9d_303684cuda3std3__419piecewise_constructE - _ZN40_INTERNAL_9872888c_4_k_cu_66fbce9d_303684cuda3std3__45__cpo3endE)
_ZN40_INTERNAL_9872888c_4_k_cu_66fbce9d_303684cuda3std3__45__cpo3endE:
	.zero		1
	.type		_ZN40_INTERNAL_9872888c_4_k_cu_66fbce9d_303684cuda3std3__419piecewise_constructE,@object
	.size		_ZN40_INTERNAL_9872888c_4_k_cu_66fbce9d_303684cuda3std3__419piecewise_constructE,(_ZN40_INTERNAL_9872888c_4_k_cu_66fbce9d_303684cuda3std3__45__cpo4cendE - _ZN40_INTERNAL_9872888c_4_k_cu_66fbce9d_303684cuda3std3__419piecewise_constructE)
_ZN40_INTERNAL_9872888c_4_k_cu_66fbce9d_303684cuda3std3__419piecewise_constructE:
	.zero		1
	.type		_ZN40_INTERNAL_9872888c_4_k_cu_66fbce9d_303684cuda3std3__45__cpo4cendE,@object
	.size		_ZN40_INTERNAL_9872888c_4_k_cu_66fbce9d_303684cuda3std3__45__cpo4cendE,(_ZN40_INTERNAL_9872888c_4_k_cu_66fbce9d_303684cuda3std6ranges3__45__cpo4swapE - _ZN40_INTERNAL_9872888c_4_k_cu_66fbce9d_303684cuda3std3__45__cpo4cendE)
_ZN40_INTERNAL_9872888c_4_k_cu_66fbce9d_303684cuda3std3__45__cpo4cendE:
	.zero		1
	.type		_ZN40_INTERNAL_9872888c_4_k_cu_66fbce9d_303684cuda3std6ranges3__45__cpo4swapE,@object
	.size		_ZN40_INTERNAL_9872888c_4_k_cu_66fbce9d_303684cuda3std6ranges3__45__cpo4swapE,(.L_11 - _ZN40_INTERNAL_9872888c_4_k_cu_66fbce9d_303684cuda3std6ranges3__45__cpo4swapE)
_ZN40_INTERNAL_9872888c_4_k_cu_66fbce9d_303684cuda3std6ranges3__45__cpo4swapE:
	.zero		1
.L_11:


//--------------------- .nv.constant0._ZN7cutlass13device_kernelINS_4gemm6kernel13GemmUniversalIN4cute5tupleIJiiiiEEENS1_10collective13CollectiveMmaINS1_35MainloopSm100TmaUmmaWarpSpecializedILi5ELi2ELi2ENS5_IJNS4_1CILi2EEENSA_ILi1EEESC_EEEEENS5_IJNSA_ILi256EEESF_NSA_ILi128EEEEEEaNS5_IJlSC_lEEEaSI_NS4_8TiledMMAINS4_8MMA_AtomIJNS4_21SM100_MMA_S8_2x1SM_SSIaaiLi256ELi256ELNS4_4UMMA5MajorE0ELSN_0ELNSM_8SaturateE0EEEEEENS4_6LayoutINS5_IJSC_SC_SC_EEENS5_IJNSA_ILi0EEEST_ST_EEEEENS5_IJNS4_10UnderscoreESW_SW_EEEEENS4_18SM100_TMA_2SM_LOADENS4_14ComposedLayoutINS4_7SwizzleILi3ELi4ELi3EEENS4_18smem_ptr_flag_bitsILi8EEENSR_INS5_IJNSA_ILi8EEESG_EEENS5_IJSG_SC_EEEEEEEvNS4_8identityESZ_S19_vS1A_EENS_8epilogue10collective18CollectiveEpilogueINS1C_23Sm100TmaWarpSpecializedILi4ELi2ELi64ELb0ELb0EEEJNS5_IJSG_SF_SG_EEENS5_IJNSR_ISG_SC_EENSR_INSA_ILi64EEESC_EEEEEaSI_aSI_NS1C_6fusion15FusionCallbacksIS1G_NS1M_17LinearCombinationIaiaiLNS_15FloatRoundStyleE2EEES1H_S1L_JEEENS4_5SM1004TMEM4LOAD26SM100_TMEM_LOAD_32dp32b64xENS4_13SM90_TMA_LOADENS10_INS11_ILi2ELi4ELi3EEES14_NSR_INS5_IJS15_S1J_EEENS5_IJS1J_SC_EEEEEEENS4_39AutoVectorizingCopyWithAssumedAlignmentILi128EEENS4_14SM90_TMA_STOREES21_S23_S23_EEEvvEEEEvNT_6ParamsE --------------------------
	.section	.nv.constant0._ZN7cutlass13device_kernelINS_4gemm6kernel13GemmUniversalIN4cute5tupleIJiiiiEEENS1_10collective13CollectiveMmaINS1_35MainloopSm100TmaUmmaWarpSpecializedILi5ELi2ELi2ENS5_IJNS4_1CILi2EEENSA_ILi1EEESC_EEEEENS5_IJNSA_ILi256EEESF_NSA_ILi128EEEEEEaNS5_IJlSC_lEEEaSI_NS4_8TiledMMAINS4_8MMA_AtomIJNS4_21SM100_MMA_S8_2x1SM_SSIaaiLi256ELi256ELNS4_4UMMA5MajorE0ELSN_0ELNSM_8SaturateE0EEEEEENS4_6LayoutINS5_IJSC_SC_SC_EEENS5_IJNSA_ILi0EEEST_ST_EEEEENS5_IJNS4_10UnderscoreESW_SW_EEEEENS4_18SM100_TMA_2SM_LOADENS4_14ComposedLayoutINS4_7SwizzleILi3ELi4ELi3EEENS4_18smem_ptr_flag_bitsILi8EEENSR_INS5_IJNSA_ILi8EEESG_EEENS5_IJSG_SC_EEEEEEEvNS4_8identityESZ_S19_vS1A_EENS_8epilogue10collective18CollectiveEpilogueINS1C_23Sm100TmaWarpSpecializedILi4ELi2ELi64ELb0ELb0EEEJNS5_IJSG_SF_SG_EEENS5_IJNSR_ISG_SC_EENSR_INSA_ILi64EEESC_EEEEEaSI_aSI_NS1C_6fusion15FusionCallbacksIS1G_NS1M_17LinearCombinationIaiaiLNS_15FloatRoundStyleE2EEES1H_S1L_JEEENS4_5SM1004TMEM4LOAD26SM100_TMEM_LOAD_32dp32b64xENS4_13SM90_TMA_LOADENS10_INS11_ILi2ELi4ELi3EEES14_NSR_INS5_IJS15_S1J_EEENS5_IJS1J_SC_EEEEEEENS4_39AutoVectorizingCopyWithAssumedAlignmentILi128EEENS4_14SM90_TMA_STOREES21_S23_S23_EEEvvEEEEvNT_6ParamsE,"a",@progbits
	.sectionflags	@""
	.align	4
.nv.constant0._ZN7cutlass13device_kernelINS_4gemm6kernel13GemmUniversalIN4cute5tupleIJiiiiEEENS1_10collective13CollectiveMmaINS1_35MainloopSm100TmaUmmaWarpSpecializedILi5ELi2ELi2ENS5_IJNS4_1CILi2EEENSA_ILi1EEESC_EEEEENS5_IJNSA_ILi256EEESF_NSA_ILi128EEEEEEaNS5_IJlSC_lEEEaSI_NS4_8TiledMMAINS4_8MMA_AtomIJNS4_21SM100_MMA_S8_2x1SM_SSIaaiLi256ELi256ELNS4_4UMMA5MajorE0ELSN_0ELNSM_8SaturateE0EEEEEENS4_6LayoutINS5_IJSC_SC_SC_EEENS5_IJNSA_ILi0EEEST_ST_EEEEENS5_IJNS4_10UnderscoreESW_SW_EEEEENS4_18SM100_TMA_2SM_LOADENS4_14ComposedLayoutINS4_7SwizzleILi3ELi4ELi3EEENS4_18smem_ptr_flag_bitsILi8EEENSR_INS5_IJNSA_ILi8EEESG_EEENS5_IJSG_SC_EEEEEEEvNS4_8identityESZ_S19_vS1A_EENS_8epilogue10collective18CollectiveEpilogueINS1C_23Sm100TmaWarpSpecializedILi4ELi2ELi64ELb0ELb0EEEJNS5_IJSG_SF_SG_EEENS5_IJNSR_ISG_SC_EENSR_INSA_ILi64EEESC_EEEEEaSI_aSI_NS1C_6fusion15FusionCallbacksIS1G_NS1M_17LinearCombinationIaiaiLNS_15FloatRoundStyleE2EEES1H_S1L_JEEENS4_5SM1004TMEM4LOAD26SM100_TMEM_LOAD_32dp32b64xENS4_13SM90_TMA_LOADENS10_INS11_ILi2ELi4ELi3EEES14_NSR_INS5_IJS15_S1J_EEENS5_IJS1J_SC_EEEEEEENS4_39AutoVectorizingCopyWithAssumedAlignmentILi128EEENS4_14SM90_TMA_STOREES21_S23_S23_EEEvvEEEEvNT_6ParamsE:
	.zero		2944


//--------------------- SYMBOLS --------------------------

	.type		.nv.reservedSmem.offset0,@object
	.size		.nv.reservedSmem.offset0,0x4
	.type		.nv.reservedSmem.cap,@object
	.size		.nv.reservedSmem.cap,0x4
	.type		__assertfail,@function
